	.target	sm_90a

	.elftype	@"ET_EXEC"


//--------------------- .note.nv.tkinfo           --------------------------
	.section	.note.nv.tkinfo,"",@"SHT_NOTE"
	.sectionflags	@"SHF_NOTE_NV_TKINFO"
	.tkinfo
        /*0018*/ 	.word	0x00000002
        /*0030*/ 	.string	""
        /*0030*/ 	.string	"ptxas"
        /*0030*/ 	.string	"Cuda compilation tools, release 13.0, V13.0.88"
        /*0030*/ 	.string	"Build cuda_13.0.r13.0/compiler.36424714_0"
        /*0030*/ 	.string	"-v  -suppress-debug-info  -lineinfo  -arch sm_90a "



//--------------------- .note.nv.cuinfo           --------------------------
	.section	.note.nv.cuinfo,"",@"SHT_NOTE"
	.sectionflags	@"SHF_NOTE_NV_CUINFO"
        /*0018*/ 	.short	0x0002
        /*001a*/ 	.short	0x005a
        /*001c*/ 	.short	0x0082
	.zero		2


//--------------------- .nv.info                  --------------------------
	.section	.nv.info,"",@"SHT_CUDA_INFO"
	.align	4


	//----- nvinfo : EIATTR_REGCOUNT
	.align		4
        /*0000*/ 	.byte	0x04, 0x2f
        /*0002*/ 	.short	(.L_1 - .L_0)
	.align		4
.L_0:
        /*0004*/ 	.word	index@(gluon_wgmma)
        /*0008*/ 	.word	0x0000009a


	//----- nvinfo : EIATTR_FRAME_SIZE
	.align		4
.L_1:
        /*000c*/ 	.byte	0x04, 0x11
        /*000e*/ 	.short	(.L_3 - .L_2)
	.align		4
.L_2:
        /*0010*/ 	.word	index@(gluon_wgmma)
        /*0014*/ 	.word	0x00000000


	//----- nvinfo : EIATTR_MIN_STACK_SIZE
	.align		4
.L_3:
        /*0018*/ 	.byte	0x04, 0x12
        /*001a*/ 	.short	(.L_5 - .L_4)
	.align		4
.L_4:
        /*001c*/ 	.word	index@(gluon_wgmma)
        /*0020*/ 	.word	0x00000000
.L_5:


//--------------------- .nv.compat                --------------------------
	.section	.nv.compat,"",@"SHT_CUDA_COMPAT_INFO"
	.align	4
        /*0000*/ 	.byte	0x02, 0x09, 0x01, 0x00, 0x02, 0x02, 0x04, 0x00, 0x02, 0x05, 0x05, 0x00, 0x03, 0x07, 0x01, 0x01
        /*0010*/ 	.byte	0x02, 0x03, 0x03, 0x00, 0x02, 0x06, 0x01, 0x00, 0x04, 0x0b, 0x08, 0x00, 0x00, 0x00, 0x00, 0x00
        /*0020*/ 	.byte	0x00, 0x00, 0x00, 0x00


//--------------------- .nv.info.gluon_wgmma      --------------------------
	.section	.nv.info.gluon_wgmma,"",@"SHT_CUDA_INFO"
	.sectionflags	@""
	.align	4


	//----- nvinfo : EIATTR_CUDA_API_VERSION
	.align		4
        /*0000*/ 	.byte	0x04, 0x37
        /*0002*/ 	.short	(.L_7 - .L_6)
.L_6:
        /*0004*/ 	.word	0x00000082


	//----- nvinfo : EIATTR_KPARAM_INFO
	.align		4
.L_7:
        /*0008*/ 	.byte	0x04, 0x17
        /*000a*/ 	.short	(.L_9 - .L_8)
.L_8:
        /*000c*/ 	.word	0x00000000
        /*0010*/ 	.short	0x000a
        /*0012*/ 	.short	0x0048
        /*0014*/ 	.byte	0x00, 0xf4, 0x21, 0x00


	//----- nvinfo : EIATTR_KPARAM_INFO
	.align		4
.L_9:
        /*0018*/ 	.byte	0x04, 0x17
        /*001a*/ 	.short	(.L_11 - .L_10)
.L_10:
        /*001c*/ 	.word	0x00000000
        /*0020*/ 	.short	0x0009
        /*0022*/ 	.short	0x0040
        /*0024*/ 	.byte	0x00, 0xf4, 0x21, 0x00


	//----- nvinfo : EIATTR_KPARAM_INFO
	.align		4
.L_11:
        /*0028*/ 	.byte	0x04, 0x17
        /*002a*/ 	.short	(.L_13 - .L_12)
.L_12:
        /*002c*/ 	.word	0x00000000
        /*0030*/ 	.short	0x0008
        /*0032*/ 	.short	0x0038
        /*0034*/ 	.byte	0x00, 0xf0, 0x21, 0x00


	//----- nvinfo : EIATTR_KPARAM_INFO
	.align		4
.L_13:
        /*0038*/ 	.byte	0x04, 0x17
        /*003a*/ 	.short	(.L_15 - .L_14)
.L_14:
        /*003c*/ 	.word	0x00000000
        /*0040*/ 	.short	0x0007
        /*0042*/ 	.short	0x0030
        /*0044*/ 	.byte	0x00, 0xf0, 0x21, 0x00


	//----- nvinfo : EIATTR_KPARAM_INFO
	.align		4
.L_15:
        /*0048*/ 	.byte	0x04, 0x17
        /*004a*/ 	.short	(.L_17 - .L_16)
.L_16:
        /*004c*/ 	.word	0x00000000
        /*0050*/ 	.short	0x0006
        /*0052*/ 	.short	0x0028
        /*0054*/ 	.byte	0x00, 0xf0, 0x21, 0x00


	//----- nvinfo : EIATTR_KPARAM_INFO
	.align		4
.L_17:
        /*0058*/ 	.byte	0x04, 0x17
        /*005a*/ 	.short	(.L_19 - .L_18)
.L_18:
        /*005c*/ 	.word	0x00000000
        /*0060*/ 	.short	0x0005
        /*0062*/ 	.short	0x0020
        /*0064*/ 	.byte	0x00, 0xf0, 0x11, 0x00


	//----- nvinfo : EIATTR_KPARAM_INFO
	.align		4
.L_19:
        /*0068*/ 	.byte	0x04, 0x17
        /*006a*/ 	.short	(.L_21 - .L_20)
.L_20:
        /*006c*/ 	.word	0x00000000
        /*0070*/ 	.short	0x0004
        /*0072*/ 	.short	0x001c
        /*0074*/ 	.byte	0x00, 0xf0, 0x11, 0x00


	//----- nvinfo : EIATTR_KPARAM_INFO
	.align		4
.L_21:
        /*0078*/ 	.byte	0x04, 0x17
        /*007a*/ 	.short	(.L_23 - .L_22)
.L_22:
        /*007c*/ 	.word	0x00000000
        /*0080*/ 	.short	0x0003
        /*0082*/ 	.short	0x0018
        /*0084*/ 	.byte	0x00, 0xf0, 0x11, 0x00


	//----- nvinfo : EIATTR_KPARAM_INFO
	.align		4
.L_23:
        /*0088*/ 	.byte	0x04, 0x17
        /*008a*/ 	.short	(.L_25 - .L_24)
.L_24:
        /*008c*/ 	.word	0x00000000
        /*0090*/ 	.short	0x0002
        /*0092*/ 	.short	0x0010
        /*0094*/ 	.byte	0x00, 0xf4, 0x21, 0x00


	//----- nvinfo : EIATTR_KPARAM_INFO
	.align		4
.L_25:
        /*0098*/ 	.byte	0x04, 0x17
        /*009a*/ 	.short	(.L_27 - .L_26)
.L_26:
        /*009c*/ 	.word	0x00000000
        /*00a0*/ 	.short	0x0001
        /*00a2*/ 	.short	0x0008
        /*00a4*/ 	.byte	0x00, 0xf4, 0x21, 0x00


	//----- nvinfo : EIATTR_KPARAM_INFO
	.align		4
.L_27:
        /*00a8*/ 	.byte	0x04, 0x17
        /*00aa*/ 	.short	(.L_29 - .L_28)
.L_28:
        /*00ac*/ 	.word	0x00000000
        /*00b0*/ 	.short	0x0000
        /*00b2*/ 	.short	0x0000
        /*00b4*/ 	.byte	0x00, 0xf4, 0x21, 0x00


	//----- nvinfo : EIATTR_SPARSE_MMA_MASK
	.align		4
.L_29:
        /*00b8*/ 	.byte	0x03, 0x50
        /*00ba*/ 	.short	0x0000


	//----- nvinfo : EIATTR_MAXREG_COUNT
	.align		4
        /*00bc*/ 	.byte	0x03, 0x1b
        /*00be*/ 	.short	0x00ff


	//----- nvinfo : EIATTR_NUM_BARRIERS
	.align		4
        /*00c0*/ 	.byte	0x02, 0x4c
        /*00c2*/ 	.byte	0x01
	.zero		1


	//----- nvinfo : EIATTR_MERCURY_ISA_VERSION
	.align		4
        /*00c4*/ 	.byte	0x03, 0x5f
        /*00c6*/ 	.short	0x0101


	//----- nvinfo : EIATTR_INT_WARP_WIDE_INSTR_OFFSETS
	.align		4
        /*00c8*/ 	.byte	0x04, 0x31
        /*00ca*/ 	.short	(.L_31 - .L_30)


	//   ....[0]....
.L_30:
        /*00cc*/ 	.word	0x00001640


	//   ....[1]....
        /*00d0*/ 	.word	0x00001660


	//   ....[2]....
        /*00d4*/ 	.word	0x00001710


	//   ....[3]....
        /*00d8*/ 	.word	0x00001ce0


	//   ....[4]....
        /*00dc*/ 	.word	0x00001cf0


	//   ....[5]....
        /*00e0*/ 	.word	0x00001d70


	//   ....[6]....
        /*00e4*/ 	.word	0x00001d80


	//   ....[7]....
        /*00e8*/ 	.word	0x000020f0


	//   ....[8]....
        /*00ec*/ 	.word	0x00002190


	//----- nvinfo : EIATTR_COOP_GROUP_MASK_REGIDS
	.align		4
.L_31:
        /*00f0*/ 	.byte	0x04, 0x29
        /*00f2*/ 	.short	(.L_33 - .L_32)


	//   ....[0]....
.L_32:
        /*00f4*/ 	.word	0xffffffff


	//   ....[1]....
        /*00f8*/ 	.word	0xffffffff


	//   ....[2]....
        /*00fc*/ 	.word	0xffffffff


	//----- nvinfo : EIATTR_COOP_GROUP_INSTR_OFFSETS
	.align		4
.L_33:
        /*0100*/ 	.byte	0x04, 0x28
        /*0102*/ 	.short	(.L_35 - .L_34)


	//   ....[0]....
.L_34:
        /*0104*/ 	.word	0x00000150


	//   ....[1]....
        /*0108*/ 	.word	0x00000700


	//   ....[2]....
        /*010c*/ 	.word	0x00000cf0


	//----- nvinfo : EIATTR_MBARRIER_INSTR_OFFSETS
	.align		4
.L_35:
        /*0110*/ 	.byte	0x04, 0x39
        /*0112*/ 	.short	(.L_37 - .L_36)


	//   ....[0]....
.L_36:
        /*0114*/ 	.word	0x00001790
        /*0118*/ 	.word	0x000000ff
        /*011c*/ 	.word	0x00008000
        /*0120*/ 	.short	0x0100
        /*0122*/ 	.byte	0x18
	.zero		1


	//   ....[1]....
        /*0124*/ 	.word	0x000017b0
        /*0128*/ 	.word	0x000000ff
        /*012c*/ 	.word	0x00008008
        /*0130*/ 	.short	0x0100
        /*0132*/ 	.byte	0x18
	.zero		1


	//   ....[2]....
        /*0134*/ 	.word	0x00001e40
        /*0138*/ 	.word	0x000000ff
        /*013c*/ 	.word	0x00008000
        /*0140*/ 	.short	0x010a
        /*0142*/ 	.byte	0x16
	.zero		1


	//   ....[3]....
        /*0144*/ 	.word	0x00002120
        /*0148*/ 	.word	0x000000ff
        /*014c*/ 	.word	0x00008000
        /*0150*/ 	.short	0x0108
        /*0152*/ 	.byte	0x18
	.zero		1


	//   ....[4]....
        /*0154*/ 	.word	0x00002270
        /*0158*/ 	.word	0x000000ff
        /*015c*/ 	.word	0x00008008
        /*0160*/ 	.short	0x0108
        /*0162*/ 	.byte	0x18
	.zero		1


	//   ....[5]....
        /*0164*/ 	.word	0x00002760
        /*0168*/ 	.word	0x000000ff
        /*016c*/ 	.word	0x00008000
        /*0170*/ 	.short	0x010a
        /*0172*/ 	.byte	0x16
	.zero		1


	//----- nvinfo : EIATTR_NUM_MBARRIERS
	.align		4
.L_37:
        /*0174*/ 	.byte	0x03, 0x38
        /*0176*/ 	.short	0x0002


	//----- nvinfo : EIATTR_EXIT_INSTR_OFFSETS
	.align		4
        /*0178*/ 	.byte	0x04, 0x1c
        /*017a*/ 	.short	(.L_39 - .L_38)


	//   ....[0]....
.L_38:
        /*017c*/ 	.word	0x00002750


	//----- nvinfo : EIATTR_REQNTID
	.align		4
.L_39:
        /*0180*/ 	.byte	0x04, 0x10
        /*0182*/ 	.short	(.L_41 - .L_40)
.L_40:
        /*0184*/ 	.word	0x00000080
        /*0188*/ 	.word	0x00000001
        /*018c*/ 	.word	0x00000001


	//----- nvinfo : EIATTR_CRS_STACK_SIZE
	.align		4
.L_41:
        /*0190*/ 	.byte	0x04, 0x1e
        /*0192*/ 	.short	(.L_43 - .L_42)
.L_42:
        /*0194*/ 	.word	0x00000000


	//----- nvinfo : EIATTR_CBANK_PARAM_SIZE
	.align		4
.L_43:
        /*0198*/ 	.byte	0x03, 0x19
        /*019a*/ 	.short	0x0050


	//----- nvinfo : EIATTR_PARAM_CBANK
	.align		4
        /*019c*/ 	.byte	0x04, 0x0a
        /*019e*/ 	.short	(.L_45 - .L_44)
	.align		4
.L_44:
        /*01a0*/ 	.word	index@(.nv.constant0.gluon_wgmma)
        /*01a4*/ 	.short	0x0210
        /*01a6*/ 	.short	0x0050


	//----- nvinfo : EIATTR_SW_WAR
	.align		4
.L_45:
        /*01a8*/ 	.byte	0x04, 0x36
        /*01aa*/ 	.short	(.L_47 - .L_46)
.L_46:
        /*01ac*/ 	.word	0x00000008
.L_47:


//--------------------- .nv.callgraph             --------------------------
	.section	.nv.callgraph,"",@"SHT_CUDA_CALLGRAPH"
	.align	4
	.sectionentsize	8
	.align		4
        /*0000*/ 	.word	0x00000000
	.align		4
        /*0004*/ 	.word	0xffffffff
	.align		4
        /*0008*/ 	.word	0x00000000
	.align		4
        /*000c*/ 	.word	0xfffffffe
	.align		4
        /*0010*/ 	.word	0x00000000
	.align		4
        /*0014*/ 	.word	0xfffffffd
	.align		4
        /*0018*/ 	.word	0x00000000
	.align		4
        /*001c*/ 	.word	0xfffffffc


//--------------------- .text.gluon_wgmma         --------------------------
	.section	.text.gluon_wgmma,"ax",@progbits
	.align	128
        .global         gluon_wgmma
        .type           gluon_wgmma,@function
        .size           gluon_wgmma,(.L_x_52 - gluon_wgmma)
        .other          gluon_wgmma,@"STO_CUDA_ENTRY STV_DEFAULT"
gluon_wgmma:
.text.gluon_wgmma:
[----:B------:R-:W-:Y:S01]  /*0000*/  LDC R1, c[0x0][0x28] ;  /* 0x00000a00ff017b82 */ /* 0x000fe20000000800 */
[----:B------:R-:W1:Y:S07]  /*0010*/  S2R R0, SR_TID.X ;  /* 0x0000000000007919 */ /* 0x000e6e0000002100 */
[----:B------:R-:W2:Y:S01]  /*0020*/  S2UR UR4, SR_CgaCtaId ;  /* 0x00000000000479c3 */ /* 0x000ea20000008800 */
[----:B------:R-:W-:Y:S01]  /*0030*/  UMOV UR24, 0x400 ;  /* 0x0000040000187882 */ /* 0x000fe20000000000 */
[----:B------:R-:W-:Y:S01]  /*0040*/  ULDC UR6, c[0x0][0xc] ;  /* 0x0000030000067ab9 */ /* 0x000fe20000000800 */
[----:B------:R-:W-:Y:S01]  /*0050*/  ULDC.64 UR30, c[0x0][0x250] ;  /* 0x00009400001e7ab9 */ /* 0x000fe20000000a00 */
[----:B------:R-:W-:Y:S04]  /*0060*/  BSSY B0, `(.L_x_0) ;  /* 0x000001f000007945 */ /* 0x000fe80003800000 */
[----:B------:R-:W3:Y:S08]  /*0070*/  LDC R6, c[0x0][0x228] ;  /* 0x00008a00ff067b82 */ /* 0x000ef00000000800 */
[----:B------:R-:W4:Y:S08]  /*0080*/  LDC R13, c[0x0][0x230] ;  /* 0x00008c00ff0d7b82 */ /* 0x000f300000000800 */
[----:B------:R-:W-:Y:S01]  /*0090*/  S2UR UR32, SR_CTAID.Y ;  /* 0x00000000002079c3 */ /* 0x000fe20000002600 */
[----:B--2---:R-:W-:-:S03]  /*00a0*/  ULEA UR24, UR4, UR24, 0x18 ;  /* 0x0000001804187291 */ /* 0x004fc6000f8ec03f */
[----:B------:R-:W-:Y:S01]  /*00b0*/  ULDC UR4, c[0x0][0x10] ;  /* 0x0000040000047ab9 */ /* 0x000fe20000000800 */
[----:B-1----:R-:W-:-:S03]  /*00c0*/  LOP3.LUT R2, R0, 0x7f, RZ, 0xc0, !PT ;  /* 0x0000007f00027812 */ /* 0x002fc600078ec0ff */
[----:B------:R-:W1:Y:S01]  /*00d0*/  S2UR UR5, SR_CTAID.Z ;  /* 0x00000000000579c3 */ /* 0x000e620000002700 */
[----:B---3--:R-:W-:Y:S01]  /*00e0*/  VIADD R6, R6, 0xffffffff ;  /* 0xffffffff06067836 */ /* 0x008fe20000000000 */
[C---:B------:R-:W-:Y:S02]  /*00f0*/  ISETP.GE.U32.AND P0, PT, R2.reuse, 0x20, PT ;  /* 0x000000200200780c */ /* 0x040fe40003f06070 */
[C---:B------:R-:W-:Y:S02]  /*0100*/  ISETP.NE.U32.AND P2, PT, R2.reuse, RZ, PT ;  /* 0x000000ff0200720c */ /* 0x040fe40003f45070 */
[----:B------:R-:W-:Y:S02]  /*0110*/  LEA R12, R2, UR24, 0x2 ;  /* 0x00000018020c7c11 */ /* 0x000fe4000f8e10ff */
[----:B------:R-:W2:Y:S01]  /*0120*/  S2UR UR33, SR_CTAID.X ;  /* 0x00000000002179c3 */ /* 0x000ea20000002500 */
[----:B----4-:R-:W-:-:S06]  /*0130*/  VIADD R9, R13, 0xffffffff ;  /* 0xffffffff0d097836 */ /* 0x010fcc0000000000 */
[----:B------:R3:W-:Y:S01]  /*0140*/  @!P0 STS [R12], RZ ;  /* 0x000000ff0c008388 */ /* 0x0007e20000000800 */
[----:B------:R-:W-:-:S03]  /*0150*/  NOP ;  /* 0x0000000000007918 */ /* 0x000fc60000000000 */
[----:B------:R3:W-:Y:S01]  /*0160*/  @!P2 STS [UR24+0x24], R6 ;  /* 0x00002406ff00a988 */ /* 0x0007e20008000818 */
[----:B-1----:R-:W-:-:S03]  /*0170*/  UIMAD UR4, UR5, UR4, UR32 ;  /* 0x00000004050472a4 */ /* 0x002fc6000f8e0220 */
[----:B------:R3:W-:Y:S01]  /*0180*/  @!P2 STS [UR24+0x20], R9 ;  /* 0x00002009ff00a988 */ /* 0x0007e20008000818 */
[----:B--2---:R-:W-:-:S04]  /*0190*/  UIMAD UR4, UR4, UR6, UR33 ;  /* 0x00000006040472a4 */ /* 0x004fc8000f8e0221 */
[----:B------:R-:W-:-:S03]  /*01a0*/  UIMAD UR5, UR4, 0x180, URZ ;  /* 0x00000180040578a4 */ /* 0x000fc6000f8e023f */
[----:B------:R-:W-:Y:S01]  /*01b0*/  UMOV UR4, URZ ;  /* 0x0000003f00047c82 */ /* 0x000fe20008000000 */
[----:B------:R-:W-:-:S04]  /*01c0*/  UIADD3 UR26, UP0, UR5, UR30, URZ ;  /* 0x0000001e051a7290 */ /* 0x000fc8000ff1e03f */
[----:B------:R-:W-:Y:S01]  /*01d0*/  ULEA.HI.X.SX32 UR27, UR5, UR31, 0x1, UP0 ;  /* 0x0000001f051b7291 */ /* 0x000fe200080f0e3f */
[----:B---3--:R-:W-:Y:S11]  /*01e0*/  @P2 BRA `(.L_x_1) ;  /* 0x0000000000182947 */ /* 0x008ff60003800000 */
[----:B------:R-:W1:Y:S01]  /*01f0*/  LDS R3, [UR24+0x8] ;  /* 0x00000818ff037984 */ /* 0x000e620008000800 */
[----:B------:R-:W2:Y:S01]  /*0200*/  LDC.64 R10, c[0x0][0x210] ;  /* 0x00008400ff0a7b82 */ /* 0x000ea20000000a00 */
[----:B------:R-:W-:Y:S02]  /*0210*/  IMAD.MOV.U32 R4, RZ, RZ, 0x70 ;  /* 0x00000070ff047424 */ /* 0x000fe400078e00ff */
[----:B--2---:R2:W-:Y:S03]  /*0220*/  STS.64 [UR24], R10 ;  /* 0x0000000aff007988 */ /* 0x0045e60008000a18 */
[----:B-1----:R-:W-:-:S05]  /*0230*/  LOP3.LUT R3, R3, 0x10, R4, 0xd8, !PT ;  /* 0x0000001003037812 */ /* 0x002fca00078ed804 */
[----:B------:R2:W-:Y:S02]  /*0240*/  STS [UR24+0x8], R3 ;  /* 0x00000803ff007988 */ /* 0x0005e40008000818 */
.L_x_1:
[----:B------:R-:W-:Y:S05]  /*0250*/  BSYNC B0 ;  /* 0x0000000000007941 */ /* 0x000fea0003800000 */
.L_x_0:
[----:B------:R-:W-:Y:S04]  /*0260*/  BSSY B0, `(.L_x_2) ;  /* 0x000000a000007945 */ /* 0x000fe80003800000 */
[----:B------:R-:W-:Y:S05]  /*0270*/  @P2 BRA `(.L_x_3) ;  /* 0x0000000000202947 */ /* 0x000fea0003800000 */
[----:B--2---:R-:W1:Y:S01]  /*0280*/  LDS R3, [UR24+0x34] ;  /* 0x00003418ff037984 */ /* 0x004e620008000800 */
[----:B------:R-:W-:Y:S02]  /*0290*/  IMAD.MOV.U32 R4, RZ, RZ, 0x1f000000 ;  /* 0x1f000000ff047424 */ /* 0x000fe400078e00ff */
[----:B------:R-:W-:Y:S01]  /*02a0*/  @!P2 IMAD.MOV.U32 R5, RZ, RZ, 0x7f ;  /* 0x0000007fff05a424 */ /* 0x000fe200078e00ff */
[----:B------:R-:W2:Y:S02]  /*02b0*/  @!P2 LDS R8, [UR24+0x38] ;  /* 0x00003818ff08a984 */ /* 0x000ea40008000800 */
[----:B-1----:R-:W-:Y:S02]  /*02c0*/  LOP3.LUT R3, R3, 0xff000000, R4, 0xb8, !PT ;  /* 0xff00000003037812 */ /* 0x002fe400078eb804 */
[----:B--2---:R-:W-:-:S03]  /*02d0*/  @!P2 LOP3.LUT R4, R8, 0xff, R5, 0xb8, !PT ;  /* 0x000000ff0804a812 */ /* 0x004fc600078eb805 */
[----:B------:R1:W-:Y:S04]  /*02e0*/  STS [UR24+0x34], R3 ;  /* 0x00003403ff007988 */ /* 0x0003e80008000818 */
[----:B------:R1:W-:Y:S02]  /*02f0*/  @!P2 STS [UR24+0x38], R4 ;  /* 0x00003804ff00a988 */ /* 0x0003e40008000818 */
.L_x_3:
[----:B------:R-:W-:Y:S05]  /*0300*/  BSYNC B0 ;  /* 0x0000000000007941 */ /* 0x000fea0003800000 */
.L_x_2:
[----:B------:R-:W-:Y:S04]  /*0310*/  BSSY B0, `(.L_x_4) ;  /* 0x000000e000007945 */ /* 0x000fe80003800000 */
[----:B------:R-:W-:Y:S05]  /*0320*/  @P2 BRA `(.L_x_5) ;  /* 0x0000000000302947 */ /* 0x000fea0003800000 */
[----:B-1----:R-:W1:Y:S01]  /*0330*/  LDS R4, [UR24+0x34] ;  /* 0x00003418ff047984 */ /* 0x002e620008000800 */
[----:B--2---:R-:W2:Y:S03]  /*0340*/  LDC.64 R10, c[0x0][0x238] ;  /* 0x00008e00ff0a7b82 */ /* 0x004ea60000000a00 */
[----:B------:R-:W3:Y:S01]  /*0350*/  LDS R3, [UR24+0x1c] ;  /* 0x00001c18ff037984 */ /* 0x000ee20008000800 */
[C---:B--2---:R-:W-:Y:S01]  /*0360*/  SHF.L.U64.HI R8, R10.reuse, 0x1, R11 ;  /* 0x000000010a087819 */ /* 0x044fe2000001020b */
[----:B------:R-:W-:-:S03]  /*0370*/  IMAD.SHL.U32 R5, R10, 0x2, RZ ;  /* 0x000000020a057824 */ /* 0x000fc600078e00ff */
[--C-:B------:R-:W-:Y:S02]  /*0380*/  SHF.R.U32.HI R10, RZ, 0x4, R8.reuse ;  /* 0x00000004ff0a7819 */ /* 0x100fe40000011608 */
[----:B------:R-:W-:-:S05]  /*0390*/  SHF.R.U64 R5, R5, 0x4, R8 ;  /* 0x0000000405057819 */ /* 0x000fca0000001208 */
[----:B------:R4:W-:Y:S01]  /*03a0*/  STS [UR24+0xc], R5 ;  /* 0x00000c05ff007988 */ /* 0x0009e20008000818 */
[----:B-1----:R-:W-:Y:S02]  /*03b0*/  LOP3.LUT R4, R4, 0x7, RZ, 0xb8, !PT ;  /* 0x0000000704047812 */ /* 0x002fe400078eb8ff */
[----:B---3--:R-:W-:-:S03]  /*03c0*/  LOP3.LUT R3, R3, 0xf, R10, 0xb8, !PT ;  /* 0x0000000f03037812 */ /* 0x008fc600078eb80a */
[----:B------:R4:W-:Y:S04]  /*03d0*/  STS [UR24+0x34], R4 ;  /* 0x00003404ff007988 */ /* 0x0009e80008000818 */
[----:B------:R4:W-:Y:S02]  /*03e0*/  STS [UR24+0x1c], R3 ;  /* 0x00001c03ff007988 */ /* 0x0009e40008000818 */
.L_x_5:
[----:B------:R-:W-:Y:S05]  /*03f0*/  BSYNC B0 ;  /* 0x0000000000007941 */ /* 0x000fea0003800000 */
.L_x_4:
[----:B------:R-:W-:Y:S04]  /*0400*/  BSSY B1, `(.L_x_6) ;  /* 0x000001a000017945 */ /* 0x000fe80003800000 */
[----:B------:R-:W-:Y:S04]  /*0410*/  BSSY B0, `(.L_x_7) ;  /* 0x0000015000007945 */ /* 0x000fe80003800000 */
[----:B------:R-:W-:Y:S05]  /*0420*/  @P2 BRA `(.L_x_8) ;  /* 0x0000000000202947 */ /* 0x000fea0003800000 */
[----:B-12-4-:R-:W1:Y:S02]  /*0430*/  LDS R3, [UR24+0x34] ;  /* 0x00003418ff037984 */ /* 0x016e640008000800 */
[----:B-1----:R-:W-:-:S05]  /*0440*/  LOP3.LUT R3, R3, 0x38, RZ, 0xb8, !PT ;  /* 0x0000003803037812 */ /* 0x002fca00078eb8ff */
[----:B------:R1:W-:Y:S01]  /*0450*/  STS [UR24+0x34], R3 ;  /* 0x00003403ff007988 */ /* 0x0003e20008000818 */
[----:B------:R-:W-:Y:S05]  /*0460*/  @P2 BRA `(.L_x_9) ;  /* 0x0000000000202947 */ /* 0x000fea0003800000 */
[----:B-1----:R-:W1:Y:S01]  /*0470*/  LDS R3, [UR24+0x8] ;  /* 0x00000818ff037984 */ /* 0x002e620008000800 */
[----:B------:R-:W-:-:S05]  /*0480*/  IMAD.MOV.U32 R4, RZ, RZ, 0x780 ;  /* 0x00000780ff047424 */ /* 0x000fca00078e00ff */
[----:B-1----:R-:W-:-:S05]  /*0490*/  LOP3.LUT R3, R3, 0x300, R4, 0xd8, !PT ;  /* 0x0000030003037812 */ /* 0x002fca00078ed804 */
[----:B------:R3:W-:Y:S02]  /*04a0*/  STS [UR24+0x8], R3 ;  /* 0x00000803ff007988 */ /* 0x0007e40008000818 */
.L_x_8:
[----:B------:R-:W-:Y:S05]  /*04b0*/  @P2 BRA `(.L_x_10) ;  /* 0x0000000000282947 */ /* 0x000fea0003800000 */
[----:B-1234-:R-:W1:Y:S02]  /*04c0*/  LDS R3, [UR24+0x8] ;  /* 0x00000818ff037984 */ /* 0x01ee640008000800 */
[----:B-1----:R-:W-:-:S05]  /*04d0*/  LOP3.LUT R3, R3, 0x1800, RZ, 0xb8, !PT ;  /* 0x0000180003037812 */ /* 0x002fca00078eb8ff */
[----:B------:R2:W-:Y:S02]  /*04e0*/  STS [UR24+0x8], R3 ;  /* 0x00000803ff007988 */ /* 0x0005e40008000818 */
.L_x_9:
[----:B------:R-:W-:Y:S05]  /*04f0*/  @P2 BREAK B0 ;  /* 0x0000000000002942 */ /* 0x000fea0003800000 */
[----:B------:R-:W-:Y:S05]  /*0500*/  @P2 BRA `(.L_x_11) ;  /* 0x0000000000242947 */ /* 0x000fea0003800000 */
[----:B------:R-:W3:Y:S01]  /*0510*/  LDS R4, [UR24+0x8] ;  /* 0x00000818ff047984 */ /* 0x000ee20008000800 */
[----:B-12---:R-:W-:-:S05]  /*0520*/  IMAD.MOV.U32 R3, RZ, RZ, 0x6000 ;  /* 0x00006000ff037424 */ /* 0x006fca00078e00ff */
[----:B---3--:R-:W-:-:S04]  /*0530*/  LOP3.LUT R3, R4, 0x4000, R3, 0xd8, !PT ;  /* 0x0000400004037812 */ /* 0x008fc800078ed803 */
[----:B------:R-:W-:-:S05]  /*0540*/  LOP3.LUT R3, R3, 0x400000, RZ, 0xb8, !PT ;  /* 0x0040000003037812 */ /* 0x000fca00078eb8ff */
[----:B------:R5:W-:Y:S02]  /*0550*/  STS [UR24+0x8], R3 ;  /* 0x00000803ff007988 */ /* 0x000be40008000818 */
.L_x_10:
[----:B------:R-:W-:Y:S05]  /*0560*/  BSYNC B0 ;  /* 0x0000000000007941 */ /* 0x000fea0003800000 */
.L_x_7:
[----:B-12345:R-:W1:Y:S02]  /*0570*/  @!P2 LDS R3, [UR24+0x8] ;  /* 0x00000818ff03a984 */ /* 0x03ee640008000800 */
[----:B-1----:R-:W-:-:S05]  /*0580*/  @!P2 LOP3.LUT R3, R3, 0x8000, RZ, 0xb8, !PT ;  /* 0x000080000303a812 */ /* 0x002fca00078eb8ff */
[----:B------:R3:W-:Y:S02]  /*0590*/  @!P2 STS [UR24+0x8], R3 ;  /* 0x00000803ff00a988 */ /* 0x0007e40008000818 */
.L_x_11:
[----:B------:R-:W-:Y:S05]  /*05a0*/  BSYNC B1 ;  /* 0x0000000000017941 */ /* 0x000fea0003800000 */
.L_x_6:
[----:B------:R-:W-:Y:S05]  /*05b0*/  WARPSYNC.ALL ;  /* 0x0000000000007948 */ /* 0x000fea0003800000 */
[----:B------:R-:W-:Y:S05]  /*05c0*/  @P0 BRA `(.L_x_12) ;  /* 0x0000000000280947 */ /* 0x000fea0003800000 */
[----:B-123--:R-:W1:Y:S01]  /*05d0*/  S2R R3, SR_LANEID ;  /* 0x0000000000037919 */ /* 0x00ee620000000000 */
[----:B------:R-:W-:Y:S05]  /*05e0*/  WARPSYNC.ALL ;  /* 0x0000000000007948 */ /* 0x000fea0003800000 */
[----:B-1----:R-:W-:-:S05]  /*05f0*/  IMAD.SHL.U32 R3, R3, 0x4, RZ ;  /* 0x0000000403037824 */ /* 0x002fca00078e00ff */
[----:B------:R-:W1:Y:S01]  /*0600*/  LDS R7, [R3+UR24] ;  /* 0x0000001803077984 */ /* 0x000e620008000800 */
[----:B------:R-:W-:-:S05]  /*0610*/  IADD3 R4, P1, R3, UR26, RZ ;  /* 0x0000001a03047c10 */ /* 0x000fca000ff3e0ff */
[----:B------:R-:W-:-:S05]  /*0620*/  IMAD.X R5, RZ, RZ, UR27, P1 ;  /* 0x0000001bff057e24 */ /* 0x000fca00088e06ff */
[----:B-1----:R4:W5:Y:S01]  /*0630*/  ATOMG.E.EXCH.STRONG.GPU PT, RZ, [R4], R7 ;  /* 0x0000000704ff73a8 */ /* 0x00296200041ee100 */
[----:B------:R-:W-:-:S04]  /*0640*/  DEPBAR {5,4,3,2,1,0} ;  /* 0x0000003f0000791a */ /* 0x000fc80000000000 */
[----:B------:R4:W-:Y:S01]  /*0650*/  UTMACCTL.IV [UR26] ;  /* 0x000000001a0079b9 */ /* 0x0009e20008000000 */
[----:B------:R-:W-:Y:S01]  /*0660*/  NOP ;  /* 0x0000000000007918 */ /* 0x000fe20000000000 */
.L_x_12:
[----:B------:R-:W-:Y:S05]  /*0670*/  @P0 BRA `(.L_x_13) ;  /* 0x00000000000c0947 */ /* 0x000fea0003800000 */
[----:B------:R0:W-:Y:S01]  /*0680*/  UTMACMDFLUSH ;  /* 0x00000000000079b7 */ /* 0x0001e20000000000 */
[----:B------:R-:W-:Y:S05]  /*0690*/  @P0 BRA `(.L_x_13) ;  /* 0x0000000000040947 */ /* 0x000fea0003800000 */
[----:B------:R-:W-:-:S04]  /*06a0*/  DEPBAR.LE SB0, 0x0 ;  /* 0x000080000000791a */ /* 0x000fc80000000000 */
.L_x_13:
[----:B------:R-:W-:Y:S05]  /*06b0*/  WARPSYNC.ALL ;  /* 0x0000000000007948 */ /* 0x000fea0003800000 */
[----:B-----5:R-:W-:Y:S06]  /*06c0*/  BAR.SYNC.DEFER_BLOCKING 0x0 ;  /* 0x0000000000007b1d */ /* 0x020fec0000010000 */
[----:B------:R-:W-:Y:S02]  /*06d0*/  BSSY B1, `(.L_x_14) ;  /* 0x000000b000017945 */ /* 0x000fe40003800000 */
[----:B------:R-:W-:Y:S06]  /*06e0*/  BAR.SYNC.DEFER_BLOCKING 0x0 ;  /* 0x0000000000007b1d */ /* 0x000fec0000010000 */
[----:B------:R5:W-:Y:S01]  /*06f0*/  @!P0 STS [R12], RZ ;  /* 0x000000ff0c008388 */ /* 0x000be20000000800 */
[----:B------:R-:W-:Y:S01]  /*0700*/  NOP ;  /* 0x0000000000007918 */ /* 0x000fe20000000000 */
[----:B------:R-:W-:Y:S05]  /*0710*/  @P2 BRA `(.L_x_15) ;  /* 0x0000000000182947 */ /* 0x000fea0003800000 */
[----:B-123--:R-:W1:Y:S01]  /*0720*/  LDS R3, [UR24+0x8] ;  /* 0x00000818ff037984 */ /* 0x00ee620008000800 */
[----:B------:R-:W2:Y:S01]  /*0730*/  LDC.64 R10, c[0x0][0x218] ;  /* 0x00008600ff0a7b82 */ /* 0x000ea20000000a00 */
[----:B----4-:R-:W-:Y:S02]  /*0740*/  IMAD.MOV.U32 R4, RZ, RZ, 0x70 ;  /* 0x00000070ff047424 */ /* 0x010fe400078e00ff */
[----:B--2---:R2:W-:Y:S03]  /*0750*/  STS.64 [UR24], R10 ;  /* 0x0000000aff007988 */ /* 0x0045e60008000a18 */
[----:B-1----:R-:W-:-:S05]  /*0760*/  LOP3.LUT R3, R3, 0x10, R4, 0xd8, !PT ;  /* 0x0000001003037812 */ /* 0x002fca00078ed804 */
[----:B------:R2:W-:Y:S02]  /*0770*/  STS [UR24+0x8], R3 ;  /* 0x00000803ff007988 */ /* 0x0005e40008000818 */
.L_x_15:
[----:B----4-:R-:W-:Y:S05]  /*0780*/  BSYNC B1 ;  /* 0x0000000000017941 */ /* 0x010fea0003800000 */
.L_x_14:
[----:B------:R-:W-:Y:S04]  /*0790*/  BSSY B2, `(.L_x_16) ;  /* 0x000000f000027945 */ /* 0x000fe80003800000 */
[----:B------:R-:W-:Y:S04]  /*07a0*/  BSSY B1, `(.L_x_17) ;  /* 0x000000c000017945 */ /* 0x000fe80003800000 */
[----:B------:R-:W-:Y:S05]  /*07b0*/  @P2 BRA `(.L_x_18) ;  /* 0x0000000000282947 */ /* 0x000fea0003800000 */
[----:B-123--:R-:W1:Y:S01]  /*07c0*/  LDS R3, [UR24+0x34] ;  /* 0x00003418ff037984 */ /* 0x00ee620008000800 */
[----:B------:R-:W-:Y:S01]  /*07d0*/  IMAD.MOV.U32 R4, RZ, RZ, 0x1f000000 ;  /* 0x1f000000ff047424 */ /* 0x000fe200078e00ff */
[----:B------:R-:W-:Y:S05]  /*07e0*/  @P2 BREAK B1 ;  /* 0x0000000000012942 */ /* 0x000fea0003800000 */
[----:B-1----:R-:W-:-:S05]  /*07f0*/  LOP3.LUT R3, R3, 0xff000000, R4, 0xb8, !PT ;  /* 0xff00000003037812 */ /* 0x002fca00078eb804 */
[----:B------:R1:W-:Y:S01]  /*0800*/  STS [UR24+0x34], R3 ;  /* 0x00003403ff007988 */ /* 0x0003e20008000818 */
[----:B------:R-:W-:Y:S05]  /*0810*/  @P2 BRA `(.L_x_19) ;  /* 0x0000000000182947 */ /* 0x000fea0003800000 */
[----:B-1----:R-:W1:Y:S01]  /*0820*/  LDS R3, [UR24+0x38] ;  /* 0x00003818ff037984 */ /* 0x002e620008000800 */
[----:B------:R-:W-:-:S05]  /*0830*/  IMAD.MOV.U32 R4, RZ, RZ, 0x7f ;  /* 0x0000007fff047424 */ /* 0x000fca00078e00ff */
[----:B-1----:R-:W-:-:S05]  /*0840*/  LOP3.LUT R3, R3, 0xff, R4, 0xb8, !PT ;  /* 0x000000ff03037812 */ /* 0x002fca00078eb804 */
[----:B------:R4:W-:Y:S02]  /*0850*/  STS [UR24+0x38], R3 ;  /* 0x00003803ff007988 */ /* 0x0009e40008000818 */
.L_x_18:
[----:B------:R-:W-:Y:S05]  /*0860*/  BSYNC B1 ;  /* 0x0000000000017941 */ /* 0x000fea0003800000 */
.L_x_17:
[----:B------:R1:W-:Y:S02]  /*0870*/  @!P2 STS [UR24+0x20], R9 ;  /* 0x00002009ff00a988 */ /* 0x0003e40008000818 */
.L_x_19:
[----:B------:R-:W-:Y:S05]  /*0880*/  BSYNC B2 ;  /* 0x0000000000027941 */ /* 0x000fea0003800000 */
.L_x_16:
[----:B------:R-:W-:Y:S05]  /*0890*/  WARPSYNC.ALL ;  /* 0x0000000000007948 */ /* 0x000fea0003800000 */
[----:B-1234-:R-:W1:Y:S01]  /*08a0*/  LDC R3, c[0x0][0x22c] ;  /* 0x00008b00ff037b82 */ /* 0x01ee620000000800 */
[----:B------:R-:W-:Y:S01]  /*08b0*/  BSSY B2, `(.L_x_20) ;  /* 0x0000010000027945 */ /* 0x000fe20003800000 */
[----:B-1----:R-:W-:-:S05]  /*08c0*/  VIADD R3, R3, 0xffffffff ;  /* 0xffffffff03037836 */ /* 0x002fca0000000000 */
[----:B------:R1:W-:Y:S01]  /*08d0*/  @!P2 STS [UR24+0x24], R3 ;  /* 0x00002403ff00a988 */ /* 0x0003e20008000818 */
[----:B------:R-:W-:Y:S05]  /*08e0*/  @P2 BRA `(.L_x_21) ;  /* 0x0000000000302947 */ /* 0x000fea0003800000 */
[----:B------:R-:W2:Y:S01]  /*08f0*/  LDS R5, [UR24+0x34] ;  /* 0x00003418ff057984 */ /* 0x000ea20008000800 */
[----:B------:R-:W3:Y:S03]  /*0900*/  LDC.64 R10, c[0x0][0x240] ;  /* 0x00009000ff0a7b82 */ /* 0x000ee60000000a00 */
[----:B------:R-:W4:Y:S01]  /*0910*/  LDS R4, [UR24+0x1c] ;  /* 0x00001c18ff047984 */ /* 0x000f220008000800 */
[C---:B---3--:R-:W-:Y:S01]  /*0920*/  SHF.L.U64.HI R8, R10.reuse, 0x1, R11 ;  /* 0x000000010a087819 */ /* 0x048fe2000001020b */
[----:B------:R-:W-:-:S03]  /*0930*/  IMAD.SHL.U32 R7, R10, 0x2, RZ ;  /* 0x000000020a077824 */ /* 0x000fc600078e00ff */
[--C-:B------:R-:W-:Y:S02]  /*0940*/  SHF.R.U32.HI R9, RZ, 0x4, R8.reuse ;  /* 0x00000004ff097819 */ /* 0x100fe40000011608 */
[----:B------:R-:W-:-:S05]  /*0950*/  SHF.R.U64 R7, R7, 0x4, R8 ;  /* 0x0000000407077819 */ /* 0x000fca0000001208 */
[----:B------:R3:W-:Y:S01]  /*0960*/  STS [UR24+0xc], R7 ;  /* 0x00000c07ff007988 */ /* 0x0007e20008000818 */
[----:B--2---:R-:W-:Y:S02]  /*0970*/  LOP3.LUT R5, R5, 0x7, RZ, 0xb8, !PT ;  /* 0x0000000705057812 */ /* 0x004fe400078eb8ff */
[----:B----4-:R-:W-:-:S03]  /*0980*/  LOP3.LUT R4, R4, 0xf, R9, 0xb8, !PT ;  /* 0x0000000f04047812 */ /* 0x010fc600078eb809 */
[----:B------:R3:W-:Y:S04]  /*0990*/  STS [UR24+0x34], R5 ;  /* 0x00003405ff007988 */ /* 0x0007e80008000818 */
[----:B------:R3:W-:Y:S02]  /*09a0*/  STS [UR24+0x1c], R4 ;  /* 0x00001c04ff007988 */ /* 0x0007e40008000818 */
.L_x_21:
[----:B------:R-:W-:Y:S05]  /*09b0*/  BSYNC B2 ;  /* 0x0000000000027941 */ /* 0x000fea0003800000 */
.L_x_20:
[----:B------:R-:W-:Y:S04]  /*09c0*/  BSSY B3, `(.L_x_22) ;  /* 0x000001a000037945 */ /* 0x000fe80003800000 */
[----:B------:R-:W-:Y:S04]  /*09d0*/  BSSY B2, `(.L_x_23) ;  /* 0x0000015000027945 */ /* 0x000fe80003800000 */
[----:B------:R-:W-:Y:S05]  /*09e0*/  @P2 BRA `(.L_x_24) ;  /* 0x0000000000202947 */ /* 0x000fea0003800000 */
[----:B---3--:R-:W2:Y:S02]  /*09f0*/  LDS R4, [UR24+0x34] ;  /* 0x00003418ff047984 */ /* 0x008ea40008000800 */
[----:B--2---:R-:W-:-:S05]  /*0a00*/  LOP3.LUT R4, R4, 0x38, RZ, 0xb8, !PT ;  /* 0x0000003804047812 */ /* 0x004fca00078eb8ff */
[----:B------:R2:W-:Y:S01]  /*0a10*/  STS [UR24+0x34], R4 ;  /* 0x00003404ff007988 */ /* 0x0005e20008000818 */
[----:B------:R-:W-:Y:S05]  /*0a20*/  @P2 BRA `(.L_x_25) ;  /* 0x0000000000202947 */ /* 0x000fea0003800000 */
[----:B--2---:R-:W2:Y:S01]  /*0a30*/  LDS R4, [UR24+0x8] ;  /* 0x00000818ff047984 */ /* 0x004ea20008000800 */
[----:B------:R-:W-:-:S05]  /*0a40*/  IMAD.MOV.U32 R5, RZ, RZ, 0x780 ;  /* 0x00000780ff057424 */ /* 0x000fca00078e00ff */
[----:B--2---:R-:W-:-:S05]  /*0a50*/  LOP3.LUT R4, R4, 0x300, R5, 0xd8, !PT ;  /* 0x0000030004047812 */ /* 0x004fca00078ed805 */
[----:B------:R2:W-:Y:S02]  /*0a60*/  STS [UR24+0x8], R4 ;  /* 0x00000804ff007988 */ /* 0x0005e40008000818 */
.L_x_24:
[----:B------:R-:W-:Y:S05]  /*0a70*/  @P2 BRA `(.L_x_26) ;  /* 0x0000000000282947 */ /* 0x000fea0003800000 */
[----:B--23--:R-:W2:Y:S02]  /*0a80*/  LDS R4, [UR24+0x8] ;  /* 0x00000818ff047984 */ /* 0x00cea40008000800 */
[----:B--2---:R-:W-:-:S05]  /*0a90*/  LOP3.LUT R4, R4, 0x1800, RZ, 0xb8, !PT ;  /* 0x0000180004047812 */ /* 0x004fca00078eb8ff */
[----:B------:R3:W-:Y:S02]  /*0aa0*/  STS [UR24+0x8], R4 ;  /* 0x00000804ff007988 */ /* 0x0007e40008000818 */
.L_x_25:
[----:B------:R-:W-:Y:S05]  /*0ab0*/  @P2 BREAK B2 ;  /* 0x0000000000022942 */ /* 0x000fea0003800000 */
[----:B------:R-:W-:Y:S05]  /*0ac0*/  @P2 BRA `(.L_x_27) ;  /* 0x0000000000242947 */ /* 0x000fea0003800000 */
[----:B--23--:R-:W2:Y:S01]  /*0ad0*/  LDS R4, [UR24+0x8] ;  /* 0x00000818ff047984 */ /* 0x00cea20008000800 */
[----:B------:R-:W-:-:S05]  /*0ae0*/  IMAD.MOV.U32 R5, RZ, RZ, 0x6000 ;  /* 0x00006000ff057424 */ /* 0x000fca00078e00ff */
[----:B--2---:R-:W-:-:S04]  /*0af0*/  LOP3.LUT R4, R4, 0x4000, R5, 0xd8, !PT ;  /* 0x0000400004047812 */ /* 0x004fc800078ed805 */
[----:B------:R-:W-:-:S05]  /*0b00*/  LOP3.LUT R4, R4, 0x400000, RZ, 0xb8, !PT ;  /* 0x0040000004047812 */ /* 0x000fca00078eb8ff */
[----:B------:R4:W-:Y:S02]  /*0b10*/  STS [UR24+0x8], R4 ;  /* 0x00000804ff007988 */ /* 0x0009e40008000818 */
.L_x_26:
[----:B------:R-:W-:Y:S05]  /*0b20*/  BSYNC B2 ;  /* 0x0000000000027941 */ /* 0x000fea0003800000 */
.L_x_23:
[----:B--234-:R-:W2:Y:S02]  /*0b30*/  @!P2 LDS R4, [UR24+0x8] ;  /* 0x00000818ff04a984 */ /* 0x01cea40008000800 */
[----:B--2---:R-:W-:-:S05]  /*0b40*/  @!P2 LOP3.LUT R4, R4, 0x8000, RZ, 0xb8, !PT ;  /* 0x000080000404a812 */ /* 0x004fca00078eb8ff */
[----:B------:R4:W-:Y:S02]  /*0b50*/  @!P2 STS [UR24+0x8], R4 ;  /* 0x00000804ff00a988 */ /* 0x0009e40008000818 */
.L_x_27:
[----:B------:R-:W-:Y:S05]  /*0b60*/  BSYNC B3 ;  /* 0x0000000000037941 */ /* 0x000fea0003800000 */
.L_x_22:
[----:B------:R-:W-:Y:S05]  /*0b70*/  WARPSYNC.ALL ;  /* 0x0000000000007948 */ /* 0x000fea0003800000 */
[----:B------:R-:W-:-:S04]  /*0b80*/  UIADD3 UR29, UR5, 0x80, URZ ;  /* 0x00000080051d7890 */ /* 0x000fc8000fffe03f */
[----:B------:R-:W-:-:S04]  /*0b90*/  UIADD3 UR28, UP0, UR29, UR30, URZ ;  /* 0x0000001e1d1c7290 */ /* 0x000fc8000ff1e03f */
[----:B------:R-:W-:Y:S01]  /*0ba0*/  ULEA.HI.X.SX32 UR29, UR29, UR31, 0x1, UP0 ;  /* 0x0000001f1d1d7291 */ /* 0x000fe200080f0e3f */
[----:B------:R-:W-:Y:S11]  /*0bb0*/  @P0 BRA `(.L_x_28) ;  /* 0x0000000000280947 */ /* 0x000ff60003800000 */
[----:B--234-:R-:W2:Y:S01]  /*0bc0*/  S2R R4, SR_LANEID ;  /* 0x0000000000047919 */ /* 0x01cea20000000000 */
[----:B------:R-:W-:Y:S05]  /*0bd0*/  WARPSYNC.ALL ;  /* 0x0000000000007948 */ /* 0x000fea0003800000 */
[----:B--2---:R-:W-:-:S05]  /*0be0*/  IMAD.SHL.U32 R8, R4, 0x4, RZ ;  /* 0x0000000404087824 */ /* 0x004fca00078e00ff */
[----:B------:R-:W2:Y:S01]  /*0bf0*/  LDS R7, [R8+UR24] ;  /* 0x0000001808077984 */ /* 0x000ea20008000800 */
[----:B------:R-:W-:-:S05]  /*0c00*/  IADD3 R4, P1, R8, UR28, RZ ;  /* 0x0000001c08047c10 */ /* 0x000fca000ff3e0ff */
[----:B------:R-:W-:-:S05]  /*0c10*/  IMAD.X R5, RZ, RZ, UR29, P1 ;  /* 0x0000001dff057e24 */ /* 0x000fca00088e06ff */
[----:B--2---:R2:W3:Y:S01]  /*0c20*/  ATOMG.E.EXCH.STRONG.GPU PT, RZ, [R4], R7 ;  /* 0x0000000704ff73a8 */ /* 0x0044e200041ee100 */
[----:B------:R-:W-:-:S04]  /*0c30*/  DEPBAR {5,4,3,2,1,0} ;  /* 0x0000003f0000791a */ /* 0x000fc80000000000 */
[----:B------:R2:W-:Y:S01]  /*0c40*/  UTMACCTL.IV [UR28] ;  /* 0x000000001c0079b9 */ /* 0x0005e20008000000 */
[----:B------:R-:W-:Y:S01]  /*0c50*/  NOP ;  /* 0x0000000000007918 */ /* 0x000fe20000000000 */
.L_x_28:
[----:B------:R-:W-:Y:S05]  /*0c60*/  @P0 BRA `(.L_x_29) ;  /* 0x00000000000c0947 */ /* 0x000fea0003800000 */
[----:B------:R0:W-:Y:S01]  /*0c70*/  UTMACMDFLUSH ;  /* 0x00000000000079b7 */ /* 0x0001e20000000000 */
[----:B------:R-:W-:Y:S05]  /*0c80*/  @P0 BRA `(.L_x_29) ;  /* 0x0000000000040947 */ /* 0x000fea0003800000 */
[----:B------:R-:W-:-:S04]  /*0c90*/  DEPBAR.LE SB0, 0x0 ;  /* 0x000080000000791a */ /* 0x000fc80000000000 */
.L_x_29:
[----:B------:R-:W-:Y:S05]  /*0ca0*/  WARPSYNC.ALL ;  /* 0x0000000000007948 */ /* 0x000fea0003800000 */
[----:B---3--:R-:W-:Y:S06]  /*0cb0*/  BAR.SYNC.DEFER_BLOCKING 0x0 ;  /* 0x0000000000007b1d */ /* 0x008fec0000010000 */
[----:B------:R-:W-:Y:S02]  /*0cc0*/  BSSY B3, `(.L_x_30) ;  /* 0x000000b000037945 */ /* 0x000fe40003800000 */
[----:B------:R-:W-:Y:S06]  /*0cd0*/  BAR.SYNC.DEFER_BLOCKING 0x0 ;  /* 0x0000000000007b1d */ /* 0x000fec0000010000 */
[----:B------:R3:W-:Y:S01]  /*0ce0*/  @!P0 STS [R12], RZ ;  /* 0x000000ff0c008388 */ /* 0x0007e20000000800 */
[----:B------:R-:W-:Y:S01]  /*0cf0*/  NOP ;  /* 0x0000000000007918 */ /* 0x000fe20000000000 */
[----:B------:R-:W-:Y:S05]  /*0d00*/  @P2 BRA `(.L_x_31) ;  /* 0x0000000000182947 */ /* 0x000fea0003800000 */
[----:B--2-4-:R-:W2:Y:S01]  /*0d10*/  LDS R4, [UR24+0x8] ;  /* 0x00000818ff047984 */ /* 0x014ea20008000800 */
[----:B------:R-:W4:Y:S01]  /*0d20*/  LDC.64 R8, c[0x0][0x220] ;  /* 0x00008800ff087b82 */ /* 0x000f220000000a00 */
[----:B------:R-:W-:Y:S02]  /*0d30*/  IMAD.MOV.U32 R5, RZ, RZ, 0x70 ;  /* 0x00000070ff057424 */ /* 0x000fe400078e00ff */
[----:B----4-:R4:W-:Y:S03]  /*0d40*/  STS.64 [UR24], R8 ;  /* 0x00000008ff007988 */ /* 0x0109e60008000a18 */
[----:B--2---:R-:W-:-:S05]  /*0d50*/  LOP3.LUT R4, R4, 0x10, R5, 0xd8, !PT ;  /* 0x0000001004047812 */ /* 0x004fca00078ed805 */
[----:B------:R4:W-:Y:S02]  /*0d60*/  STS [UR24+0x8], R4 ;  /* 0x00000804ff007988 */ /* 0x0009e40008000818 */
.L_x_31:
[----:B--2---:R-:W-:Y:S05]  /*0d70*/  BSYNC B3 ;  /* 0x0000000000037941 */ /* 0x004fea0003800000 */
.L_x_30:
[----:B------:R-:W-:Y:S04]  /*0d80*/  BSSY B4, `(.L_x_32) ;  /* 0x0000011000047945 */ /* 0x000fe80003800000 */
[----:B------:R-:W-:Y:S04]  /*0d90*/  BSSY B3, `(.L_x_33) ;  /* 0x000000e000037945 */ /* 0x000fe80003800000 */
[----:B------:R-:W-:Y:S05]  /*0da0*/  @P2 BRA `(.L_x_34) ;  /* 0x0000000000242947 */ /* 0x000fea0003800000 */
[----:B----4-:R-:W2:Y:S01]  /*0db0*/  LDS R4, [UR24+0x34] ;  /* 0x00003418ff047984 */ /* 0x010ea20008000800 */
[----:B------:R-:W-:-:S05]  /*0dc0*/  IMAD.MOV.U32 R5, RZ, RZ, 0x3f000000 ;  /* 0x3f000000ff057424 */ /* 0x000fca00078e00ff */
[----:B--2---:R-:W-:-:S05]  /*0dd0*/  LOP3.LUT R4, R4, 0xff000000, R5, 0xb8, !PT ;  /* 0xff00000004047812 */ /* 0x004fca00078eb805 */
[----:B------:R2:W-:Y:S01]  /*0de0*/  STS [UR24+0x34], R4 ;  /* 0x00003404ff007988 */ /* 0x0005e20008000818 */
[----:B------:R-:W-:Y:S05]  /*0df0*/  @P2 BRA `(.L_x_35) ;  /* 0x00000000001c2947 */ /* 0x000fea0003800000 */
[----:B--2---:R-:W2:Y:S01]  /*0e00*/  LDS R4, [UR24+0x38] ;  /* 0x00003818ff047984 */ /* 0x004ea20008000800 */
[----:B------:R-:W-:-:S05]  /*0e10*/  IMAD.MOV.U32 R5, RZ, RZ, 0x7f ;  /* 0x0000007fff057424 */ /* 0x000fca00078e00ff */
[----:B--2---:R-:W-:-:S05]  /*0e20*/  LOP3.LUT R4, R4, 0xff, R5, 0xb8, !PT ;  /* 0x000000ff04047812 */ /* 0x004fca00078eb805 */
[----:B------:R2:W-:Y:S02]  /*0e30*/  STS [UR24+0x38], R4 ;  /* 0x00003804ff007988 */ /* 0x0005e40008000818 */
.L_x_34:
[----:B------:R-:W-:Y:S05]  /*0e40*/  @P2 BREAK B3 ;  /* 0x0000000000032942 */ /* 0x000fea0003800000 */
[----:B------:R-:W-:Y:S05]  /*0e50*/  @P2 BRA `(.L_x_36) ;  /* 0x00000000000c2947 */ /* 0x000fea0003800000 */
[----:B------:R1:W-:Y:S02]  /*0e60*/  STS [UR24+0x20], R3 ;  /* 0x00002003ff007988 */ /* 0x0003e40008000818 */
.L_x_35:
[----:B------:R-:W-:Y:S05]  /*0e70*/  BSYNC B3 ;  /* 0x0000000000037941 */ /* 0x000fea0003800000 */
.L_x_33:
[----:B------:R1:W-:Y:S02]  /*0e80*/  @!P2 STS [UR24+0x24], R6 ;  /* 0x00002406ff00a988 */ /* 0x0003e40008000818 */
.L_x_36:
[----:B------:R-:W-:Y:S05]  /*0e90*/  BSYNC B4 ;  /* 0x0000000000047941 */ /* 0x000fea0003800000 */
.L_x_32:
[----:B------:R-:W-:Y:S05]  /*0ea0*/  WARPSYNC.ALL ;  /* 0x0000000000007948 */ /* 0x000fea0003800000 */
[----:B------:R-:W-:Y:S04]  /*0eb0*/  BSSY B4, `(.L_x_37) ;  /* 0x000000e000047945 */ /* 0x000fe80003800000 */
[----:B------:R-:W-:Y:S05]  /*0ec0*/  @P2 BRA `(.L_x_38) ;  /* 0x0000000000302947 */ /* 0x000fea0003800000 */
[----:B--2-4-:R-:W2:Y:S01]  /*0ed0*/  LDS R4, [UR24+0x34] ;  /* 0x00003418ff047984 */ /* 0x014ea20008000800 */
[----:B------:R-:W4:Y:S03]  /*0ee0*/  LDC.64 R8, c[0x0][0x248] ;  /* 0x00009200ff087b82 */ /* 0x000f260000000a00 */
[----:B-1----:R-:W1:Y:S01]  /*0ef0*/  LDS R3, [UR24+0x1c] ;  /* 0x00001c18ff037984 */ /* 0x002e620008000800 */
[C---:B----4-:R-:W-:Y:S01]  /*0f00*/  SHF.L.U64.HI R6, R8.reuse, 0x1, R9 ;  /* 0x0000000108067819 */ /* 0x050fe20000010209 */
[----:B------:R-:W-:-:S03]  /*0f10*/  IMAD.SHL.U32 R5, R8, 0x2, RZ ;  /* 0x0000000208057824 */ /* 0x000fc600078e00ff */
[--C-:B------:R-:W-:Y:S02]  /*0f20*/  SHF.R.U32.HI R8, RZ, 0x4, R6.reuse ;  /* 0x00000004ff087819 */ /* 0x100fe40000011606 */
[----:B------:R-:W-:-:S05]  /*0f30*/  SHF.R.U64 R5, R5, 0x4, R6 ;  /* 0x0000000405057819 */ /* 0x000fca0000001206 */
[----:B------:R4:W-:Y:S01]  /*0f40*/  STS [UR24+0xc], R5 ;  /* 0x00000c05ff007988 */ /* 0x0009e20008000818 */
[----:B--2---:R-:W-:Y:S02]  /*0f50*/  LOP3.LUT R4, R4, 0x7, RZ, 0xb8, !PT ;  /* 0x0000000704047812 */ /* 0x004fe400078eb8ff */
[----:B-1----:R-:W-:-:S03]  /*0f60*/  LOP3.LUT R3, R3, 0xf, R8, 0xb8, !PT ;  /* 0x0000000f03037812 */ /* 0x002fc600078eb808 */
[----:B------:R4:W-:Y:S04]  /*0f70*/  STS [UR24+0x34], R4 ;  /* 0x00003404ff007988 */ /* 0x0009e80008000818 */
[----:B------:R4:W-:Y:S02]  /*0f80*/  STS [UR24+0x1c], R3 ;  /* 0x00001c03ff007988 */ /* 0x0009e40008000818 */
.L_x_38:
[----:B------:R-:W-:Y:S05]  /*0f90*/  BSYNC B4 ;  /* 0x0000000000047941 */ /* 0x000fea0003800000 */
.L_x_37:
[----:B------:R-:W-:Y:S04]  /*0fa0*/  BSSY B4, `(.L_x_39) ;  /* 0x000001a000047945 */ /* 0x000fe80003800000 */
[----:B------:R-:W-:Y:S04]  /*0fb0*/  BSSY B5, `(.L_x_40) ;  /* 0x0000015000057945 */ /* 0x000fe80003800000 */
[----:B------:R-:W-:Y:S05]  /*0fc0*/  @P2 BRA `(.L_x_41) ;  /* 0x0000000000202947 */ /* 0x000fea0003800000 */
[----:B-1--4-:R-:W1:Y:S02]  /*0fd0*/  LDS R3, [UR24+0x34] ;  /* 0x00003418ff037984 */ /* 0x012e640008000800 */
[----:B-1----:R-:W-:-:S05]  /*0fe0*/  LOP3.LUT R3, R3, 0x38, RZ, 0xb8, !PT ;  /* 0x0000003803037812 */ /* 0x002fca00078eb8ff */
[----:B------:R1:W-:Y:S01]  /*0ff0*/  STS [UR24+0x34], R3 ;  /* 0x00003403ff007988 */ /* 0x0003e20008000818 */
[----:B------:R-:W-:Y:S05]  /*1000*/  @P2 BRA `(.L_x_42) ;  /* 0x0000000000202947 */ /* 0x000fea0003800000 */
[----:B-1----:R-:W1:Y:S01]  /*1010*/  LDS R3, [UR24+0x8] ;  /* 0x00000818ff037984 */ /* 0x002e620008000800 */
[----:B--2---:R-:W-:-:S05]  /*1020*/  IMAD.MOV.U32 R4, RZ, RZ, 0x780 ;  /* 0x00000780ff047424 */ /* 0x004fca00078e00ff */
[----:B-1----:R-:W-:-:S05]  /*1030*/  LOP3.LUT R3, R3, 0x300, R4, 0xd8, !PT ;  /* 0x0000030003037812 */ /* 0x002fca00078ed804 */
[----:B------:R1:W-:Y:S02]  /*1040*/  STS [UR24+0x8], R3 ;  /* 0x00000803ff007988 */ /* 0x0003e40008000818 */
.L_x_41:
[----:B------:R-:W-:Y:S05]  /*1050*/  @P2 BRA `(.L_x_43) ;  /* 0x0000000000282947 */ /* 0x000fea0003800000 */
[----:B-1--4-:R-:W1:Y:S02]  /*1060*/  LDS R3, [UR24+0x8] ;  /* 0x00000818ff037984 */ /* 0x012e640008000800 */
[----:B-1----:R-:W-:-:S05]  /*1070*/  LOP3.LUT R3, R3, 0x1800, RZ, 0xb8, !PT ;  /* 0x0000180003037812 */ /* 0x002fca00078eb8ff */
[----:B------:R4:W-:Y:S02]  /*1080*/  STS [UR24+0x8], R3 ;  /* 0x00000803ff007988 */ /* 0x0009e40008000818 */
.L_x_42:
[----:B------:R-:W-:Y:S05]  /*1090*/  @P2 BREAK B5 ;  /* 0x0000000000052942 */ /* 0x000fea0003800000 */
[----:B------:R-:W-:Y:S05]  /*10a0*/  @P2 BRA `(.L_x_44) ;  /* 0x0000000000242947 */ /* 0x000fea0003800000 */
[----:B-1--4-:R-:W1:Y:S01]  /*10b0*/  LDS R3, [UR24+0x8] ;  /* 0x00000818ff037984 */ /* 0x012e620008000800 */
[----:B--2---:R-:W-:-:S05]  /*10c0*/  IMAD.MOV.U32 R4, RZ, RZ, 0x6000 ;  /* 0x00006000ff047424 */ /* 0x004fca00078e00ff */
[----:B-1----:R-:W-:-:S04]  /*10d0*/  LOP3.LUT R3, R3, 0x6000, R4, 0xd8, !PT ;  /* 0x0000600003037812 */ /* 0x002fc800078ed804 */
[----:B------:R-:W-:-:S05]  /*10e0*/  LOP3.LUT R3, R3, 0x400000, RZ, 0xb8, !PT ;  /* 0x0040000003037812 */ /* 0x000fca00078eb8ff */
[----:B------:R1:W-:Y:S02]  /*10f0*/  STS [UR24+0x8], R3 ;  /* 0x00000803ff007988 */ /* 0x0003e40008000818 */
.L_x_43:
[----:B------:R-:W-:Y:S05]  /*1100*/  BSYNC B5 ;  /* 0x0000000000057941 */ /* 0x000fea0003800000 */
.L_x_40:
[----:B-1--4-:R-:W1:Y:S02]  /*1110*/  @!P2 LDS R3, [UR24+0x8] ;  /* 0x00000818ff03a984 */ /* 0x012e640008000800 */
[----:B-1----:R-:W-:-:S05]  /*1120*/  @!P2 LOP3.LUT R3, R3, 0x8000, RZ, 0xb8, !PT ;  /* 0x000080000303a812 */ /* 0x002fca00078eb8ff */
[----:B------:R1:W-:Y:S02]  /*1130*/  @!P2 STS [UR24+0x8], R3 ;  /* 0x00000803ff00a988 */ /* 0x0003e40008000818 */
.L_x_44:
[----:B------:R-:W-:Y:S05]  /*1140*/  BSYNC B4 ;  /* 0x0000000000047941 */ /* 0x000fea0003800000 */
.L_x_39:
[----:B------:R-:W-:Y:S05]  /*1150*/  WARPSYNC.ALL ;  /* 0x0000000000007948 */ /* 0x000fea0003800000 */
[----:B------:R-:W-:Y:S01]  /*1160*/  UIADD3 UR5, UR5, 0x100, URZ ;  /* 0x0000010005057890 */ /* 0x000fe2000fffe03f */
[----:B------:R-:W-:Y:S02]  /*1170*/  ISETP.GE.AND P1, PT, R13, 0x1, PT ;  /* 0x000000010d00780c */ /* 0x000fe40003f26270 */
[----:B------:R-:W-:Y:S02]  /*1180*/  CS2R R88, SRZ ;  /* 0x0000000000587805 */ /* 0x000fe4000001ff00 */
[----:B------:R-:W-:Y:S01]  /*1190*/  CS2R R90, SRZ ;  /* 0x00000000005a7805 */ /* 0x000fe2000001ff00 */
[----:B------:R-:W-:Y:S01]  /*11a0*/  UIADD3 UR30, UP0, UR5, UR30, URZ ;  /* 0x0000001e051e7290 */ /* 0x000fe2000ff1e03f */
[----:B------:R-:W-:-:S02]  /*11b0*/  CS2R R92, SRZ ;  /* 0x00000000005c7805 */ /* 0x000fc4000001ff00 */
[----:B------:R-:W-:Y:S02]  /*11c0*/  CS2R R94, SRZ ;  /* 0x00000000005e7805 */ /* 0x000fe4000001ff00 */
[----:B------:R-:W-:Y:S01]  /*11d0*/  CS2R R96, SRZ ;  /* 0x0000000000607805 */ /* 0x000fe2000001ff00 */
[----:B------:R-:W-:Y:S01]  /*11e0*/  ULEA.HI.X.SX32 UR31, UR5, UR31, 0x1, UP0 ;  /* 0x0000001f051f7291 */ /* 0x000fe200080f0e3f */
[----:B------:R-:W-:Y:S02]  /*11f0*/  CS2R R98, SRZ ;  /* 0x0000000000627805 */ /* 0x000fe4000001ff00 */
[----:B------:R-:W-:Y:S02]  /*1200*/  CS2R R100, SRZ ;  /* 0x0000000000647805 */ /* 0x000fe4000001ff00 */
[----:B------:R-:W-:Y:S02]  /*1210*/  CS2R R102, SRZ ;  /* 0x0000000000667805 */ /* 0x000fe4000001ff00 */
[----:B------:R-:W-:-:S02]  /*1220*/  CS2R R104, SRZ ;  /* 0x0000000000687805 */ /* 0x000fc4000001ff00 */
[----:B------:R-:W-:Y:S02]  /*1230*/  CS2R R106, SRZ ;  /* 0x00000000006a7805 */ /* 0x000fe4000001ff00 */
[----:B------:R-:W-:Y:S02]  /*1240*/  CS2R R108, SRZ ;  /* 0x00000000006c7805 */ /* 0x000fe4000001ff00 */
        /* <DEDUP_REMOVED lines=39> */
[----:B------:R-:W-:Y:S01]  /*14c0*/  CS2R R60, SRZ ;  /* 0x00000000003c7805 */ /* 0x000fe2000001ff00 */
[----:B------:R-:W-:Y:S01]  /*14d0*/  IMAD.MOV.U32 R62, RZ, RZ, RZ ;  /* 0x000000ffff3e7224 */ /* 0x000fe200078e00ff */
[----:B------:R-:W-:Y:S06]  /*14e0*/  @P0 BRA `(.L_x_45) ;  /* 0x0000000000280947 */ /* 0x000fec0003800000 */
[----:B-1--4-:R-:W1:Y:S01]  /*14f0*/  S2R R3, SR_LANEID ;  /* 0x0000000000037919 */ /* 0x012e620000000000 */
[----:B------:R-:W-:Y:S05]  /*1500*/  WARPSYNC.ALL ;  /* 0x0000000000007948 */ /* 0x000fea0003800000 */
[----:B-1----:R-:W-:-:S05]  /*1510*/  IMAD.SHL.U32 R6, R3, 0x4, RZ ;  /* 0x0000000403067824 */ /* 0x002fca00078e00ff */
[----:B------:R-:W1:Y:S01]  /*1520*/  LDS R3, [R6+UR24] ;  /* 0x0000001806037984 */ /* 0x000e620008000800 */
[----:B--2---:R-:W-:-:S05]  /*1530*/  IADD3 R4, P3, R6, UR30, RZ ;  /* 0x0000001e06047c10 */ /* 0x004fca000ff7e0ff */
[----:B------:R-:W-:-:S05]  /*1540*/  IMAD.X R5, RZ, RZ, UR31, P3 ;  /* 0x0000001fff057e24 */ /* 0x000fca00098e06ff */
[----:B-1----:R1:W2:Y:S01]  /*1550*/  ATOMG.E.EXCH.STRONG.GPU PT, RZ, [R4], R3 ;  /* 0x0000000304ff73a8 */ /* 0x0022a200041ee100 */
[----:B------:R-:W-:-:S04]  /*1560*/  DEPBAR {5,4,3,2,1,0} ;  /* 0x0000003f0000791a */ /* 0x000fc80000000000 */
[----:B------:R1:W-:Y:S01]  /*1570*/  UTMACCTL.IV [UR30] ;  /* 0x000000001e0079b9 */ /* 0x0003e20008000000 */
[----:B------:R-:W-:Y:S01]  /*1580*/  NOP ;  /* 0x0000000000007918 */ /* 0x000fe20000000000 */
.L_x_45:
[----:B------:R-:W-:Y:S05]  /*1590*/  @P0 BRA `(.L_x_46) ;  /* 0x00000000000c0947 */ /* 0x000fea0003800000 */
[----:B------:R0:W-:Y:S01]  /*15a0*/  UTMACMDFLUSH ;  /* 0x00000000000079b7 */ /* 0x0001e20000000000 */
[----:B------:R-:W-:Y:S05]  /*15b0*/  @P0 BRA `(.L_x_46) ;  /* 0x0000000000040947 */ /* 0x000fea0003800000 */
[----:B------:R-:W-:-:S04]  /*15c0*/  DEPBAR.LE SB0, 0x0 ;  /* 0x000080000000791a */ /* 0x000fc80000000000 */
.L_x_46:
[----:B------:R-:W-:Y:S05]  /*15d0*/  WARPSYNC.ALL ;  /* 0x0000000000007948 */ /* 0x000fea0003800000 */
[----:B--2---:R-:W-:Y:S01]  /*15e0*/  BAR.SYNC.DEFER_BLOCKING 0x0 ;  /* 0x0000000000007b1d */ /* 0x004fe20000010000 */
[----:B------:R-:W-:Y:S01]  /*15f0*/  USHF.L.U32 UR19, UR32, 0x7, URZ ;  /* 0x0000000720137899 */ /* 0x000fe2000800063f */
[----:B------:R-:W-:Y:S01]  /*1600*/  IMAD.MOV.U32 R63, RZ, RZ, RZ ;  /* 0x000000ffff3f7224 */ /* 0x000fe200078e00ff */
[----:B------:R-:W-:Y:S01]  /*1610*/  USHF.L.U32 UR15, UR33, 0x7, URZ ;  /* 0x00000007210f7899 */ /* 0x000fe2000800063f */
[----:B------:R-:W-:Y:S02]  /*1620*/  CS2R R64, SRZ ;  /* 0x0000000000407805 */ /* 0x000fe4000001ff00 */
[----:B------:R-:W-:Y:S01]  /*1630*/  CS2R R66, SRZ ;  /* 0x0000000000427805 */ /* 0x000fe2000001ff00 */
[----:B------:R-:W-:Y:S01]  /*1640*/  VOTEU.ALL UP0, P2 ;  /* 0x00000000003f7886 */ /* 0x000fe20001000000 */
[----:B------:R-:W-:Y:S01]  /*1650*/  UMOV UR6, 0x1 ;  /* 0x0000000100067882 */ /* 0x000fe20000000000 */
[----:B------:R-:W-:Y:S01]  /*1660*/  VOTEU.ALL UP1, P2 ;  /* 0x00000000003f7886 */ /* 0x000fe20001020000 */
[----:B------:R-:W-:-:S02]  /*1670*/  CS2R R68, SRZ ;  /* 0x0000000000447805 */ /* 0x000fc4000001ff00 */
[----:B------:R-:W-:Y:S01]  /*1680*/  CS2R R70, SRZ ;  /* 0x0000000000467805 */ /* 0x000fe2000001ff00 */
[----:B------:R-:W-:-:S04]  /*1690*/  @!UP0 UIADD3 UR8, -UR6, 0x100000, URZ ;  /* 0x0010000006088890 */ /* 0x000fc8000fffe13f */
[----:B------:R-:W-:Y:S02]  /*16a0*/  @!UP0 USHF.L.U32 UR9, UR8, 0xb, URZ ;  /* 0x0000000b08098899 */ /* 0x000fe4000800063f */
[----:B------:R-:W-:Y:S01]  /*16b0*/  @!UP0 USHF.L.U32 UR8, UR8, 0x1, URZ ;  /* 0x0000000108088899 */ /* 0x000fe2000800063f */
[----:B------:R-:W-:Y:S01]  /*16c0*/  CS2R R72, SRZ ;  /* 0x0000000000487805 */ /* 0x000fe2000001ff00 */
[----:B------:R-:W-:-:S04]  /*16d0*/  @!UP0 UIADD3 UR6, -UR6, 0x100000, URZ ;  /* 0x0010000006068890 */ /* 0x000fc8000fffe13f */
[----:B------:R-:W-:Y:S02]  /*16e0*/  @!UP0 USHF.L.U32 UR7, UR6, 0xb, URZ ;  /* 0x0000000b06078899 */ /* 0x000fe4000800063f */
[----:B------:R-:W-:Y:S01]  /*16f0*/  @!UP0 USHF.L.U32 UR6, UR6, 0x1, URZ ;  /* 0x0000000106068899 */ /* 0x000fe2000800063f */
[----:B------:R-:W-:Y:S01]  /*1700*/  CS2R R74, SRZ ;  /* 0x00000000004a7805 */ /* 0x000fe2000001ff00 */
[----:B------:R-:W-:Y:S01]  /*1710*/  VOTEU.ALL UP0, P2 ;  /* 0x00000000003f7886 */ /* 0x000fe20001000000 */
[----:B------:R-:W-:Y:S02]  /*1720*/  CS2R R76, SRZ ;  /* 0x00000000004c7805 */ /* 0x000fe4000001ff00 */
[----:B------:R-:W-:Y:S02]  /*1730*/  CS2R R78, SRZ ;  /* 0x00000000004e7805 */ /* 0x000fe4000001ff00 */
[----:B------:R-:W-:Y:S02]  /*1740*/  CS2R R80, SRZ ;  /* 0x0000000000507805 */ /* 0x000fe4000001ff00 */
[----:B------:R-:W-:-:S02]  /*1750*/  CS2R R82, SRZ ;  /* 0x0000000000527805 */ /* 0x000fc4000001ff00 */
[----:B------:R-:W-:Y:S02]  /*1760*/  CS2R R84, SRZ ;  /* 0x0000000000547805 */ /* 0x000fe4000001ff00 */
[----:B------:R-:W-:Y:S01]  /*1770*/  CS2R R86, SRZ ;  /* 0x0000000000567805 */ /* 0x000fe2000001ff00 */
[----:B------:R-:W2:Y:S02]  /*1780*/  FENCE.VIEW.ASYNC.S ;  /* 0x00000000000073c6 */ /* 0x000ea40000000000 */
[----:B--2---:R2:W4:Y:S02]  /*1790*/  @!UP0 SYNCS.EXCH.64 URZ, [UR24+0x8000], UR8 ;  /* 0x00800008183f85b2 */ /* 0x0045240008000100 */
[----:B----4-:R-:W-:Y:S06]  /*17a0*/  BAR.SYNC.DEFER_BLOCKING 0x0 ;  /* 0x0000000000007b1d */ /* 0x010fec0000010000 */
[----:B------:R2:W4:Y:S01]  /*17b0*/  @!UP1 SYNCS.EXCH.64 URZ, [UR24+0x8008], UR6 ;  /* 0x00800806183f95b2 */ /* 0x0005220008000100 */
[----:B------:R-:W-:Y:S05]  /*17c0*/  @!P1 BRA `(.L_x_47) ;  /* 0x0000000800089947 */ /* 0x000fea0003800000 */
        /* <DEDUP_REMOVED lines=63> */
[----:B------:R-:W-:Y:S01]  /*1bc0*/  CS2R R86, SRZ ;  /* 0x0000000000567805 */ /* 0x000fe2000001ff00 */
[----:B------:R-:W-:Y:S01]  /*1bd0*/  UMOV UR5, URZ ;  /* 0x0000003f00057c82 */ /* 0x000fe20008000000 */
[----:B------:R-:W-:-:S05]  /*1be0*/  UMOV UR14, URZ ;  /* 0x0000003f000e7c82 */ /* 0x000fca0008000000 */
.L_x_49:
[----:B----4-:R-:W-:Y:S01]  /*1bf0*/  BAR.SYNC.DEFER_BLOCKING 0x0 ;  /* 0x0000000000007b1d */ /* 0x010fe20000010000 */
[----:B------:R-:W-:Y:S01]  /*1c00*/  ULEA UR22, UR5, UR24, 0x3 ;  /* 0x0000001805167291 */ /* 0x000fe2000f8e183f */
[----:B-1----:R-:W-:Y:S01]  /*1c10*/  @!P2 IMAD.MOV.U32 R4, RZ, RZ, 0x4000 ;  /* 0x00004000ff04a424 */ /* 0x002fe200078e00ff */
[----:B------:R-:W-:Y:S01]  /*1c20*/  ELECT P0, URZ, PT ;  /* 0x00000000003f782f */ /* 0x000fe20003800000 */
[----:B------:R-:W-:Y:S01]  /*1c30*/  IMAD.U32 R3, RZ, RZ, UR4 ;  /* 0x00000004ff037e24 */ /* 0x000fe2000f8e00ff */
[----:B------:R-:W-:Y:S02]  /*1c40*/  ULEA UR12, UR5, UR24, 0xd ;  /* 0x00000018050c7291 */ /* 0x000fe4000f8e683f */
[C---:B------:R-:W-:Y:S02]  /*1c50*/  ISETP.LT.U32.AND P0, PT, R2.reuse, 0x20, P0 ;  /* 0x000000200200780c */ /* 0x040fe40000701070 */
[----:B------:R-:W-:Y:S02]  /*1c60*/  ELECT P1, URZ, PT ;  /* 0x00000000003f782f */ /* 0x000fe40003820000 */
[----:B------:R-:W-:Y:S01]  /*1c70*/  SHF.L.U32 R3, R3, 0x1f, RZ ;  /* 0x0000001f03037819 */ /* 0x000fe200000006ff */
[----:B------:R-:W-:Y:S01]  /*1c80*/  UIADD3 UR16, UR12, 0x4000, URZ ;  /* 0x000040000c107890 */ /* 0x000fe2000fffe03f */
[----:B------:R-:W-:Y:S01]  /*1c90*/  ISETP.LT.U32.AND P1, PT, R2, 0x20, P1 ;  /* 0x000000200200780c */ /* 0x000fe20000f21070 */
[----:B------:R-:W-:Y:S01]  /*1ca0*/  UMOV UR18, UR14 ;  /* 0x0000000e00127c82 */ /* 0x000fe20008000000 */
[----:B------:R-:W-:-:S02]  /*1cb0*/  USHF.R.U32.HI UR25, URZ, 0x4, UR12 ;  /* 0x000000043f197899 */ /* 0x000fc4000801160c */
[----:B------:R-:W-:Y:S02]  /*1cc0*/  USHF.R.U32.HI UR10, URZ, 0x4, UR16 ;  /* 0x000000043f0a7899 */ /* 0x000fe40008011610 */
[----:B------:R-:W-:Y:S01]  /*1cd0*/  USGXT.U32 UR25, UR25, 0xe ;  /* 0x0000000e1919789a */ /* 0x000fe20008000000 */
[----:B------:R-:W-:Y:S01]  /*1ce0*/  VOTEU.ANY UP0, P0 ;  /* 0x00000000003f7886 */ /* 0x000fe20000000100 */
[----:B------:R-:W-:Y:S01]  /*1cf0*/  VOTEU.ANY UP2, P0 ;  /* 0x00000000003f7886 */ /* 0x000fe20000040100 */
[----:B------:R-:W-:Y:S01]  /*1d00*/  USGXT.U32 UR10, UR10, 0xe ;  /* 0x0000000e0a0a789a */ /* 0x000fe20008000000 */
[----:B------:R1:W-:Y:S01]  /*1d10*/  @!P2 SYNCS.ARRIVE.TRANS64 RZ, [UR22+0x8000], R4 ;  /* 0x00800004ffffa9a7 */ /* 0x0003e20008000016 */
[----:B------:R4:W-:Y:S06]  /*1d20*/  MEMBAR.ALL.CTA ;  /* 0x0000000000007992 */ /* 0x0009ec0000008000 */
[----:B----4-:R-:W4:Y:S01]  /*1d30*/  FENCE.VIEW.ASYNC.S ;  /* 0x00000000000073c6 */ /* 0x010f220000000000 */
[----:B------:R-:W-:Y:S01]  /*1d40*/  @UP0 UIADD3 UR13, UR22, 0x8000, URZ ;  /* 0x00008000160d0890 */ /* 0x000fe2000fffe03f */
[----:B--2---:R-:W-:Y:S01]  /*1d50*/  @UP0 UMOV UR6, UR26 ;  /* 0x0000001a00060c82 */ /* 0x004fe20008000000 */
[----:B------:R-:W-:Y:S01]  /*1d60*/  @UP0 UMOV UR7, UR27 ;  /* 0x0000001b00070c82 */ /* 0x000fe20008000000 */
[----:B----4-:R-:W-:Y:S01]  /*1d70*/  VOTEU.ANY UP1, P1 ;  /* 0x00000000003f7886 */ /* 0x010fe20000820100 */
[----:B------:R-:W-:Y:S01]  /*1d80*/  VOTEU.ANY UP3, P1 ;  /* 0x00000000003f7886 */ /* 0x000fe20000860100 */
[----:B------:R-:W-:Y:S01]  /*1d90*/  UMOV UR8, UR25 ;  /* 0x0000001900087c82 */ /* 0x000fe20008000000 */
[----:B------:R-:W-:Y:S01]  /*1da0*/  UMOV UR9, 0x80000020 ;  /* 0x8000002000097882 */ /* 0x000fe20000000000 */
[----:B------:R-:W-:Y:S01]  /*1db0*/  UMOV UR11, 0x80000020 ;  /* 0x80000020000b7882 */ /* 0x000fe20000000000 */
[----:B------:R-:W-:Y:S01]  /*1dc0*/  @UP1 UIADD3 UR17, UR22, 0x8000, URZ ;  /* 0x0000800016111890 */ /* 0x000fe2000fffe03f */
[----:B------:R-:W-:Y:S01]  /*1dd0*/  @UP1 UMOV UR20, UR28 ;  /* 0x0000001c00141c82 */ /* 0x000fe20008000000 */
[----:B------:R-:W-:Y:S01]  /*1de0*/  @UP1 UMOV UR21, UR29 ;  /* 0x0000001d00151c82 */ /* 0x000fe20008000000 */
[----:B------:R-:W-:Y:S06]  /*1df0*/  BAR.SYNC.DEFER_BLOCKING 0x0 ;  /* 0x0000000000007b1d */ /* 0x000fec0000010000 */
[----:B------:R1:W-:Y:S02]  /*1e00*/  @UP2 UTMALDG.2D [UR12], [UR6] ;  /* 0x0000000c060025b4 */ /* 0x0003e40008008000 */
[----:B------:R-:W-:Y:S06]  /*1e10*/  BAR.SYNC.DEFER_BLOCKING 0x0 ;  /* 0x0000000000007b1d */ /* 0x000fec0000010000 */
[----:B------:R1:W-:Y:S02]  /*1e20*/  @UP3 UTMALDG.2D [UR16], [UR20] ;  /* 0x00000010140035b4 */ /* 0x0003e40008008000 */
[----:B------:R-:W-:Y:S06]  /*1e30*/  BAR.SYNC.DEFER_BLOCKING 0x0 ;  /* 0x0000000000007b1d */ /* 0x000fec0000010000 */
[----:B------:R-:W2:Y:S02]  /*1e40*/  SYNCS.PHASECHK.TRANS64.TRYWAIT P0, [UR22+0x8000], R3 ;  /* 0x00800003ff0075a7 */ /* 0x000ea40008000156 */
[----:B-12---:R-:W-:Y:S05]  /*1e50*/  @!P0 BRA `(.L_x_48) ;  /* 0x0000000800408947 */ /* 0x006fea0003800000 */
.L_x_50:
[----:B------:R-:W-:Y:S02]  /*1e60*/  WARPGROUP.DEPBAR.LE gsb0, 0x0 ;  /* 0x00008000000079c5 */ /* 0x000fe40000010000 */
[----:B------:R-:W-:Y:S01]  /*1e70*/  WARPGROUP.ARRIVE ;  /* 0x00000000000079c5 */ /* 0x000fe20000000000 */
[----:B------:R-:W-:Y:S01]  /*1e80*/  UIADD3 UR20, UP0, UR25, 0x2, URZ ;  /* 0x0000000219147890 */ /* 0x000fe2000ff1e03f */
[----:B------:R-:W1:Y:S01]  /*1e90*/  LDC R3, c[0x0][0x230] ;  /* 0x00008c00ff037b82 */ /* 0x000e620000000800 */
[----:B------:R-:W-:Y:S01]  /*1ea0*/  UMOV UR22, 0xfffffffe ;  /* 0xfffffffe00167882 */ /* 0x000fe20000000000 */
[----:B------:R-:W-:Y:S01]  /*1eb0*/  UMOV UR23, 0x7fffffdf ;  /* 0x7fffffdf00177882 */ /* 0x000fe20000000000 */
[----:B------:R-:W-:Y:S01]  /*1ec0*/  UMOV UR6, UR10 ;  /* 0x0000000a00067c82 */ /* 0x000fe20008000000 */
[----:B------:R-:W-:Y:S01]  /*1ed0*/  HGMMA.64x128x16.F32 R88, gdesc[UR8], R88 ;  /* 0x01e00000085879f0 */ /* 0x000fe20008700858 */
[----:B------:R-:W-:Y:S01]  /*1ee0*/  UMOV UR8, URZ ;  /* 0x0000003f00087c82 */ /* 0x000fe20008000000 */
[----:B------:R-:W-:Y:S01]  /*1ef0*/  UMOV UR7, URZ ;  /* 0x0000003f00077c82 */ /* 0x000fe20008000000 */
[----:B------:R-:W-:-:S02]  /*1f00*/  UIADD3.X UR21, UR8, -0x7fffffe0, URZ, UP0, !UPT ;  /* 0x8000002008157890 */ /* 0x000fc400087fe43f */
[----:B------:R-:W-:Y:S02]  /*1f10*/  UIADD3.64 UR22, UR6, -UR22, URZ ;  /* 0x8000001606167297 */ /* 0x000fe4000fffe03f */
[----:B------:R-:W-:Y:S02]  /*1f20*/  UIADD3.64 UR8, UR20, 0xfe, URZ ;  /* 0x000000fe14087897 */ /* 0x000fe4000fffe03f */
[----:B------:R-:W-:Y:S02]  /*1f30*/  UIADD3 UR14, UR14, 0x20, URZ ;  /* 0x000000200e0e7890 */ /* 0x000fe4000fffe03f */
[----:B------:R-:W-:-:S04]  /*1f40*/  UIADD3 UR5, UR5, 0x1, URZ ;  /* 0x0000000105057890 */ /* 0x000fc8000fffe03f */
[----:B------:R-:W-:-:S04]  /*1f50*/  UISETP.NE.U32.AND UP0, UPT, UR5, 0x2, UPT ;  /* 0x000000020500788c */ /* 0x000fc8000bf05070 */
[----:B------:R-:W-:Y:S01]  /*1f60*/  USEL UR6, URZ, 0x1, UP0 ;  /* 0x000000013f067887 */ /* 0x000fe20008000000 */
[----:B-1----:R-:W-:Y:S01]  /*1f70*/  ISETP.LE.AND P0, PT, R3, UR14, PT ;  /* 0x0000000e03007c0c */ /* 0x002fe2000bf03270 */
[----:B------:R-:W-:Y:S02]  /*1f80*/  USEL UR5, UR5, URZ, UP0 ;  /* 0x0000003f05057287 */ /* 0x000fe40008000000 */
[----:B------:R-:W-:Y:S01]  /*1f90*/  ULOP3.LUT UR4, UR4, UR6, URZ, 0x3c, !UPT ;  /* 0x0000000604047292 */ /* 0x000fe2000f8e3c3f */
[----:B------:R-:W-:Y:S01]  /*1fa0*/  HGMMA.64x128x16.F32 R88, gdesc[UR20], R88 ;  /* 0x01e00000145879f0 */ /* 0x000fe20008700858 */
[----:B------:R-:W-:-:S11]  /*1fb0*/  UIADD3.64 UR20, UR20, 0x100, URZ ;  /* 0x0000010014147897 */ /* 0x000fd6000fffe03f */
[----:B------:R-:W-:-:S12]  /*1fc0*/  HGMMA.64x128x16.F32 R24, gdesc[UR8], R24 ;  /* 0x01e00000081879f0 */ /* 0x000fd80008700818 */
[----:B------:R-:W-:Y:S01]  /*1fd0*/  HGMMA.64x128x16.F32 R24, gdesc[UR20], R24, gsb0 ;  /* 0x01e00000141879f0 */ /* 0x000fe20008000818 */
[----:B------:R-:W-:Y:S05]  /*1fe0*/  @!P0 BRA `(.L_x_49) ;  /* 0xfffffffc00008947 */ /* 0x000fea000383ffff */
.L_x_47:
[----:B------:R-:W-:Y:S02]  /*1ff0*/  WARPGROUP.DEPBAR.LE gsb0, 0x0 ;  /* 0x00008000000079c5 */ /* 0x000fe40000010000 */
[----:B----4-:R-:W-:Y:S01]  /*2000*/  BAR.SYNC.DEFER_BLOCKING 0x0 ;  /* 0x0000000000007b1d */ /* 0x010fe20000010000 */
[C---:B-1----:R-:W-:Y:S01]  /*2010*/  IMAD.SHL.U32 R3, R0.reuse, 0x80, RZ ;  /* 0x0000008000037824 */ /* 0x042fe200078e00ff */
[----:B------:R-:W-:Y:S01]  /*2020*/  ELECT P0, URZ, PT ;  /* 0x00000000003f782f */ /* 0x000fe20003800000 */
[----:B------:R-:W-:Y:S01]  /*2030*/  IMAD.SHL.U32 R4, R0, 0x10, RZ ;  /* 0x0000001000047824 */ /* 0x000fe200078e00ff */
[----:B------:R-:W-:Y:S02]  /*2040*/  F2FP.F16.F32.PACK_AB R88, R89, R88 ;  /* 0x000000585958723e */ /* 0x000fe400000000ff */
[----:B------:R-:W-:Y:S01]  /*2050*/  LOP3.LUT R3, R3, 0x780, RZ, 0xc0, !PT ;  /* 0x0000078003037812 */ /* 0x000fe200078ec0ff */
[----:B------:R-:W-:Y:S01]  /*2060*/  UMOV UR10, UR15 ;  /* 0x0000000f000a7c82 */ /* 0x000fe20008000000 */
[----:B------:R-:W-:-:S02]  /*2070*/  ISETP.LT.U32.AND P0, PT, R2, 0x40, P0 ;  /* 0x000000400200780c */ /* 0x000fc40000701070 */
[----:B------:R-:W-:Y:S01]  /*2080*/  LOP3.LUT R5, R3, 0x70, R4, 0xf8, !PT ;  /* 0x0000007003057812 */ /* 0x000fe200078ef804 */
[----:B------:R-:W-:Y:S01]  /*2090*/  IMAD.SHL.U32 R3, R0, 0x40, RZ ;  /* 0x0000004000037824 */ /* 0x000fe200078e00ff */
[----:B------:R-:W-:Y:S02]  /*20a0*/  F2FP.F16.F32.PACK_AB R89, R91, R90 ;  /* 0x0000005a5b59723e */ /* 0x000fe400000000ff */
[--C-:B------:R-:W-:Y:S02]  /*20b0*/  LOP3.LUT R4, R5, 0x10, R0.reuse, 0x78, !PT ;  /* 0x0000001005047812 */ /* 0x100fe400078e7800 */
[----:B------:R-:W-:Y:S02]  /*20c0*/  SHF.R.U32.HI R0, RZ, 0x5, R0 ;  /* 0x00000005ff007819 */ /* 0x000fe40000011600 */
[----:B------:R-:W-:Y:S02]  /*20d0*/  LOP3.LUT R3, R4, 0x1800, R3, 0xf8, !PT ;  /* 0x0000180004037812 */ /* 0x000fe400078ef803 */
[----:B------:R-:W-:Y:S01]  /*20e0*/  F2FP.F16.F32.PACK_AB R120, R121, R120 ;  /* 0x000000787978723e */ /* 0x000fe200000000ff */
[----:B------:R-:W-:Y:S01]  /*20f0*/  VOTEU.ANY UP0, P0 ;  /* 0x00000000003f7886 */ /* 0x000fe20000000100 */
[----:B------:R-:W-:Y:S01]  /*2100*/  R2UR UR5, R0 ;  /* 0x00000000000572ca */ /* 0x000fe200000e0000 */
[C---:B------:R-:W-:Y:S01]  /*2110*/  VIADD R0, R3.reuse, UR24 ;  /* 0x0000001803007c36 */ /* 0x040fe20008000000 */
[----:B------:R-:W1:Y:S02]  /*2120*/  @!P2 SYNCS.CCTL.IV [UR24+0x8000] ;  /* 0x00800000ff00a9b1 */ /* 0x000e640008000018 */
[----:B-1----:R-:W-:Y:S01]  /*2130*/  BAR.SYNC.DEFER_BLOCKING 0x0 ;  /* 0x0000000000007b1d */ /* 0x002fe20000010000 */
[----:B------:R-:W-:-:S02]  /*2140*/  LOP3.LUT R2, R3, 0x20, RZ, 0x3c, !PT ;  /* 0x0000002003027812 */ /* 0x000fc400078e3cff */
[----:B------:R-:W-:Y:S02]  /*2150*/  F2FP.F16.F32.PACK_AB R90, R93, R92 ;  /* 0x0000005c5d5a723e */ /* 0x000fe400000000ff */
[----:B------:R-:W-:Y:S01]  /*2160*/  F2FP.F16.F32.PACK_AB R91, R95, R94 ;  /* 0x0000005e5f5b723e */ /* 0x000fe200000000ff */
[----:B------:R-:W-:Y:S01]  /*2170*/  VIADD R2, R2, UR24 ;  /* 0x0000001802027c36 */ /* 0x000fe20008000000 */
[----:B------:R-:W-:Y:S01]  /*2180*/  F2FP.F16.F32.PACK_AB R121, R123, R122 ;  /* 0x0000007a7b79723e */ /* 0x000fe200000000ff */
[----:B------:R-:W-:Y:S01]  /*2190*/  VOTEU.ANY UP1, P0 ;  /* 0x00000000003f7886 */ /* 0x000fe20000020100 */
[----:B------:R-:W-:Y:S01]  /*21a0*/  F2FP.F16.F32.PACK_AB R24, R25, R24 ;  /* 0x000000181918723e */ /* 0x000fe200000000ff */
[----:B------:R-:W-:Y:S01]  /*21b0*/  ULOP3.LUT UR5, UR5, 0x1, URZ, 0xc0, !UPT ;  /* 0x0000000105057892 */ /* 0x000fe2000f8ec03f */
[----:B------:R-:W-:Y:S01]  /*21c0*/  F2FP.F16.F32.PACK_AB R122, R125, R124 ;  /* 0x0000007c7d7a723e */ /* 0x000fe200000000ff */
[----:B--2---:R-:W-:Y:S01]  /*21d0*/  @UP0 UMOV UR6, UR30 ;  /* 0x0000001e00060c82 */ /* 0x004fe20008000000 */
[----:B------:R-:W-:Y:S01]  /*21e0*/  F2FP.F16.F32.PACK_AB R123, R127, R126 ;  /* 0x0000007e7f7b723e */ /* 0x000fe200000000ff */
[----:B------:R-:W-:Y:S01]  /*21f0*/  ULEA UR9, UR5, UR19, 0x6 ;  /* 0x0000001305097291 */ /* 0x000fe2000f8e303f */
[----:B------:R-:W-:Y:S01]  /*2200*/  F2FP.F16.F32.PACK_AB R25, R27, R26 ;  /* 0x0000001a1b19723e */ /* 0x000fe200000000ff */
[----:B------:R-:W-:Y:S01]  /*2210*/  ULEA UR8, UR5, UR24, 0xe ;  /* 0x0000001805087291 */ /* 0x000fe2000f8e703f */
[----:B------:R-:W-:Y:S01]  /*2220*/  F2FP.F16.F32.PACK_AB R56, R57, R56 ;  /* 0x000000383938723e */ /* 0x000fe200000000ff */
[----:B------:R-:W-:Y:S01]  /*2230*/  @UP0 UMOV UR7, UR31 ;  /* 0x0000001f00070c82 */ /* 0x000fe20008000000 */
[----:B------:R-:W-:-:S02]  /*2240*/  F2FP.F16.F32.PACK_AB R96, R97, R96 ;  /* 0x000000606160723e */ /* 0x000fc400000000ff */
[----:B------:R-:W-:Y:S02]  /*2250*/  F2FP.F16.F32.PACK_AB R26, R29, R28 ;  /* 0x0000001c1d1a723e */ /* 0x000fe400000000ff */
[----:B------:R-:W-:Y:S01]  /*2260*/  F2FP.F16.F32.PACK_AB R27, R31, R30 ;  /* 0x0000001e1f1b723e */ /* 0x000fe200000000ff */
[----:B------:R-:W1:Y:S01]  /*2270*/  @!P2 SYNCS.CCTL.IV [UR24+0x8008] ;  /* 0x00800800ff00a9b1 */ /* 0x000e620008000018 */
[----:B------:R-:W-:Y:S01]  /*2280*/  F2FP.F16.F32.PACK_AB R57, R59, R58 ;  /* 0x0000003a3b39723e */ /* 0x000fe200000000ff */
[----:B-1----:R-:W-:Y:S01]  /*2290*/  STSM.16.M88.4 [R0], R88 ;  /* 0x0000005800007844 */ /* 0x002fe20000000200 */
[----:B------:R-:W-:Y:S02]  /*22a0*/  F2FP.F16.F32.PACK_AB R97, R99, R98 ;  /* 0x000000626361723e */ /* 0x000fe400000000ff */
[----:B------:R-:W-:Y:S01]  /*22b0*/  F2FP.F16.F32.PACK_AB R128, R129, R128 ;  /* 0x000000808180723e */ /* 0x000fe200000000ff */
[----:B------:R-:W-:Y:S01]  /*22c0*/  STSM.16.M88.4 [R0+0x4000], R120 ;  /* 0x0040007800007844 */ /* 0x000fe20000000200 */
[----:B------:R-:W-:-:S02]  /*22d0*/  F2FP.F16.F32.PACK_AB R58, R61, R60 ;  /* 0x0000003c3d3a723e */ /* 0x000fc400000000ff */
[----:B------:R-:W-:Y:S01]  /*22e0*/  F2FP.F16.F32.PACK_AB R59, R63, R62 ;  /* 0x0000003e3f3b723e */ /* 0x000fe200000000ff */
[----:B------:R-:W-:Y:S01]  /*22f0*/  STSM.16.M88.4 [R0+0x2000], R24 ;  /* 0x0020001800007844 */ /* 0x000fe20000000200 */
[----:B------:R-:W-:Y:S02]  /*2300*/  LOP3.LUT R4, R3, 0x40, RZ, 0x3c, !PT ;  /* 0x0000004003047812 */ /* 0x000fe400078e3cff */
[----:B------:R-:W-:Y:S01]  /*2310*/  F2FP.F16.F32.PACK_AB R98, R101, R100 ;  /* 0x000000646562723e */ /* 0x000fe200000000ff */
[----:B------:R-:W-:Y:S01]  /*2320*/  STSM.16.M88.4 [R0+0x6000], R56 ;  /* 0x0060003800007844 */ /* 0x000fe20000000200 */
[----:B------:R-:W-:Y:S01]  /*2330*/  F2FP.F16.F32.PACK_AB R99, R103, R102 ;  /* 0x000000666763723e */ /* 0x000fe200000000ff */
[----:B------:R-:W-:Y:S01]  /*2340*/  VIADD R4, R4, UR24 ;  /* 0x0000001804047c36 */ /* 0x000fe20008000000 */
[----:B------:R-:W-:Y:S02]  /*2350*/  F2FP.F16.F32.PACK_AB R129, R131, R130 ;  /* 0x000000828381723e */ /* 0x000fe400000000ff */
[----:B------:R-:W-:Y:S01]  /*2360*/  F2FP.F16.F32.PACK_AB R32, R33, R32 ;  /* 0x000000202120723e */ /* 0x000fe200000000ff */
[----:B------:R-:W-:Y:S01]  /*2370*/  STSM.16.M88.4 [R2], R96 ;  /* 0x0000006002007844 */ /* 0x000fe20000000200 */
[----:B------:R-:W-:-:S02]  /*2380*/  F2FP.F16.F32.PACK_AB R130, R133, R132 ;  /* 0x000000848582723e */ /* 0x000fc400000000ff */
[----:B------:R-:W-:Y:S02]  /*2390*/  F2FP.F16.F32.PACK_AB R131, R135, R134 ;  /* 0x000000868783723e */ /* 0x000fe400000000ff */
[----:B------:R-:W-:Y:S02]  /*23a0*/  F2FP.F16.F32.PACK_AB R33, R35, R34 ;  /* 0x000000222321723e */ /* 0x000fe400000000ff */
[----:B------:R-:W-:Y:S01]  /*23b0*/  F2FP.F16.F32.PACK_AB R64, R65, R64 ;  /* 0x000000404140723e */ /* 0x000fe200000000ff */
[----:B------:R-:W-:Y:S01]  /*23c0*/  STSM.16.M88.4 [R2+0x4000], R128 ;  /* 0x0040008002007844 */ /* 0x000fe20000000200 */
[----:B------:R-:W-:Y:S02]  /*23d0*/  F2FP.F16.F32.PACK_AB R104, R105, R104 ;  /* 0x000000686968723e */ /* 0x000fe400000000ff */
[----:B------:R-:W-:Y:S02]  /*23e0*/  F2FP.F16.F32.PACK_AB R34, R37, R36 ;  /* 0x000000242522723e */ /* 0x000fe400000000ff */
[----:B------:R-:W-:-:S02]  /*23f0*/  F2FP.F16.F32.PACK_AB R35, R39, R38 ;  /* 0x000000262723723e */ /* 0x000fc400000000ff */
[----:B------:R-:W-:Y:S02]  /*2400*/  F2FP.F16.F32.PACK_AB R65, R67, R66 ;  /* 0x000000424341723e */ /* 0x000fe400000000ff */
[----:B------:R-:W-:Y:S01]  /*2410*/  F2FP.F16.F32.PACK_AB R105, R107, R106 ;  /* 0x0000006a6b69723e */ /* 0x000fe200000000ff */
[----:B------:R-:W-:Y:S01]  /*2420*/  STSM.16.M88.4 [R2+0x2000], R32 ;  /* 0x0020002002007844 */ /* 0x000fe20000000200 */
[----:B------:R-:W-:Y:S02]  /*2430*/  F2FP.F16.F32.PACK_AB R136, R137, R136 ;  /* 0x000000888988723e */ /* 0x000fe400000000ff */
[----:B------:R-:W-:Y:S02]  /*2440*/  F2FP.F16.F32.PACK_AB R66, R69, R68 ;  /* 0x000000444542723e */ /* 0x000fe400000000ff */
[----:B------:R-:W-:Y:S02]  /*2450*/  F2FP.F16.F32.PACK_AB R67, R71, R70 ;  /* 0x000000464743723e */ /* 0x000fe400000000ff */
[----:B------:R-:W-:-:S02]  /*2460*/  LOP3.LUT R3, R3, 0x60, RZ, 0x3c, !PT ;  /* 0x0000006003037812 */ /* 0x000fc400078e3cff */
[----:B------:R-:W-:Y:S01]  /*2470*/  F2FP.F16.F32.PACK_AB R106, R109, R108 ;  /* 0x0000006c6d6a723e */ /* 0x000fe200000000ff */
[----:B------:R-:W-:Y:S01]  /*2480*/  STSM.16.M88.4 [R2+0x6000], R64 ;  /* 0x0060004002007844 */ /* 0x000fe20000000200 */
[----:B------:R-:W-:Y:S01]  /*2490*/  F2FP.F16.F32.PACK_AB R107, R111, R110 ;  /* 0x0000006e6f6b723e */ /* 0x000fe200000000ff */
[----:B------:R-:W-:Y:S01]  /*24a0*/  VIADD R3, R3, UR24 ;  /* 0x0000001803037c36 */ /* 0x000fe20008000000 */
[----:B------:R-:W-:Y:S02]  /*24b0*/  F2FP.F16.F32.PACK_AB R137, R139, R138 ;  /* 0x0000008a8b89723e */ /* 0x000fe400000000ff */
[----:B------:R-:W-:Y:S01]  /*24c0*/  F2FP.F16.F32.PACK_AB R40, R41, R40 ;  /* 0x000000282928723e */ /* 0x000fe200000000ff */
[----:B------:R-:W-:Y:S01]  /*24d0*/  STSM.16.M88.4 [R4], R104 ;  /* 0x0000006804007844 */ /* 0x000fe20000000200 */
        /* <DEDUP_REMOVED lines=8> */
[----:B------:R-:W-:-:S02]  /*2560*/  F2FP.F16.F32.PACK_AB R73, R75, R74 ;  /* 0x0000004a4b49723e */ /* 0x000fc400000000ff */
[----:B------:R-:W-:Y:S01]  /*2570*/  F2FP.F16.F32.PACK_AB R113, R115, R114 ;  /* 0x000000727371723e */ /* 0x000fe200000000ff */
[----:B------:R-:W-:Y:S01]  /*2580*/  STSM.16.M88.4 [R4+0x2000], R40 ;  /* 0x0020002804007844 */ /* 0x000fe20000000200 */
[----:B------:R-:W-:Y:S02]  /*2590*/  F2FP.F16.F32.PACK_AB R144, R145, R144 ;  /* 0x000000909190723e */ /* 0x000fe400000000ff */
[----:B------:R-:W-:Y:S02]  /*25a0*/  F2FP.F16.F32.PACK_AB R74, R77, R76 ;  /* 0x0000004c4d4a723e */ /* 0x000fe400000000ff */
[----:B------:R-:W-:Y:S02]  /*25b0*/  F2FP.F16.F32.PACK_AB R75, R79, R78 ;  /* 0x0000004e4f4b723e */ /* 0x000fe400000000ff */
[----:B------:R-:W-:Y:S02]  /*25c0*/  F2FP.F16.F32.PACK_AB R114, R117, R116 ;  /* 0x000000747572723e */ /* 0x000fe400000000ff */
[----:B------:R-:W-:Y:S01]  /*25d0*/  F2FP.F16.F32.PACK_AB R115, R119, R118 ;  /* 0x000000767773723e */ /* 0x000fe200000000ff */
[----:B------:R-:W-:Y:S01]  /*25e0*/  STSM.16.M88.4 [R4+0x6000], R72 ;  /* 0x0060004804007844 */ /* 0x000fe20000000200 */
[----:B------:R-:W-:-:S02]  /*25f0*/  F2FP.F16.F32.PACK_AB R145, R147, R146 ;  /* 0x000000929391723e */ /* 0x000fc400000000ff */
[----:B------:R-:W-:Y:S01]  /*2600*/  F2FP.F16.F32.PACK_AB R48, R49, R48 ;  /* 0x000000303130723e */ /* 0x000fe200000000ff */
[----:B------:R-:W-:Y:S01]  /*2610*/  STSM.16.M88.4 [R3], R112 ;  /* 0x0000007003007844 */ /* 0x000fe20000000200 */
[----:B------:R-:W-:Y:S02]  /*2620*/  F2FP.F16.F32.PACK_AB R146, R149, R148 ;  /* 0x000000949592723e */ /* 0x000fe400000000ff */
[----:B------:R-:W-:Y:S02]  /*2630*/  F2FP.F16.F32.PACK_AB R147, R151, R150 ;  /* 0x000000969793723e */ /* 0x000fe400000000ff */
[----:B------:R-:W-:Y:S02]  /*2640*/  F2FP.F16.F32.PACK_AB R49, R51, R50 ;  /* 0x000000323331723e */ /* 0x000fe400000000ff */
[----:B------:R-:W-:Y:S01]  /*2650*/  F2FP.F16.F32.PACK_AB R80, R81, R80 ;  /* 0x000000505150723e */ /* 0x000fe200000000ff */
[----:B------:R-:W-:Y:S01]  /*2660*/  STSM.16.M88.4 [R3+0x4000], R144 ;  /* 0x0040009003007844 */ /* 0x000fe20000000200 */
[----:B------:R-:W-:-:S02]  /*2670*/  F2FP.F16.F32.PACK_AB R50, R53, R52 ;  /* 0x000000343532723e */ /* 0x000fc400000000ff */
[----:B------:R-:W-:Y:S02]  /*2680*/  F2FP.F16.F32.PACK_AB R51, R55, R54 ;  /* 0x000000363733723e */ /* 0x000fe400000000ff */
[----:B------:R-:W-:Y:S02]  /*2690*/  F2FP.F16.F32.PACK_AB R81, R83, R82 ;  /* 0x000000525351723e */ /* 0x000fe400000000ff */
[----:B------:R-:W-:Y:S01]  /*26a0*/  F2FP.F16.F32.PACK_AB R82, R85, R84 ;  /* 0x000000545552723e */ /* 0x000fe200000000ff */
[----:B------:R-:W-:Y:S01]  /*26b0*/  STSM.16.M88.4 [R3+0x2000], R48 ;  /* 0x0020003003007844 */ /* 0x000fe20000000200 */
[----:B------:R-:W-:-:S05]  /*26c0*/  F2FP.F16.F32.PACK_AB R83, R87, R86 ;  /* 0x000000565753723e */ /* 0x000fca00000000ff */
[----:B------:R-:W-:Y:S01]  /*26d0*/  STSM.16.M88.4 [R3+0x6000], R80 ;  /* 0x0060005003007844 */ /* 0x000fe20000000200 */
[----:B------:R1:W-:Y:S06]  /*26e0*/  MEMBAR.ALL.CTA ;  /* 0x0000000000007992 */ /* 0x0003ec0000008000 */
[----:B-1----:R-:W1:Y:S02]  /*26f0*/  FENCE.VIEW.ASYNC.S ;  /* 0x00000000000073c6 */ /* 0x002e640000000000 */
[----:B-1----:R-:W-:Y:S06]  /*2700*/  BAR.SYNC.DEFER_BLOCKING 0x0 ;  /* 0x0000000000007b1d */ /* 0x002fec0000010000 */
[----:B------:R1:W-:Y:S01]  /*2710*/  @UP1 UTMASTG.2D [UR8], [UR6] ;  /* 0x00000008060013b5 */ /* 0x0003e20008008000 */
[----:B------:R0:W-:Y:S01]  /*2720*/  UTMACMDFLUSH ;  /* 0x00000000000079b7 */ /* 0x0001e20000000000 */
[----:B------:R-:W-:-:S04]  /*2730*/  DEPBAR.LE SB0, 0x0 ;  /* 0x000080000000791a */ /* 0x000fc80000000000 */
[----:B------:R-:W-:Y:S06]  /*2740*/  BAR.SYNC.DEFER_BLOCKING 0x0 ;  /* 0x0000000000007b1d */ /* 0x000fec0000010000 */
[----:B-1----:R-:W-:Y:S05]  /*2750*/  EXIT ;  /* 0x000000000000794d */ /* 0x002fea0003800000 */
.L_x_48:
[----:B------:R-:W1:Y:S02]  /*2760*/  SYNCS.PHASECHK.TRANS64.TRYWAIT P0, [UR22+0x8000], R3 ;  /* 0x00800003ff0075a7 */ /* 0x000e640008000156 */
[----:B-1----:R-:W-:Y:S05]  /*2770*/  @!P0 BRA `(.L_x_48) ;  /* 0xfffffffc00f88947 */ /* 0x002fea000383ffff */
[----:B------:R-:W-:Y:S05]  /*2780*/  BRA `(.L_x_50) ;  /* 0xfffffff400b47947 */ /* 0x000fea000383ffff */
.L_x_51:
[----:B------:R-:W-:-:S00]  /*2790*/  BRA `(.L_x_51) ;  /* 0xfffffffc00fc7947 */ /* 0x000fc0000383ffff */
[----:B------:R-:W-:-:S00]  /*27a0*/  NOP ;  /* 0x0000000000007918 */ /* 0x000fc00000000000 */
        /* <DEDUP_REMOVED lines=13> */
.L_x_52:


//--------------------- .nv.shared.gluon_wgmma    --------------------------
	.section	.nv.shared.gluon_wgmma,"aw",@nobits
	.sectionflags	@""
	.align	16
	.zero		1024


//--------------------- .nv.shared.reserved.0     --------------------------
	.section	.nv.shared.reserved.0,"aw",@nobits
	.weak		__nv_reservedSMEM_offset_0_alias
	.size		__nv_reservedSMEM_offset_0_alias, 0, 0
	.other		__nv_reservedSMEM_offset_0_alias,@"STO_CUDA_RESERVED_SHARED STV_DEFAULT"
__nv_reservedSMEM_offset_0_alias:
	.zero		0


//--------------------- .nv.constant0.gluon_wgmma --------------------------
	.section	.nv.constant0.gluon_wgmma,"a",@progbits
	.sectionflags	@""
	.align	4
.nv.constant0.gluon_wgmma:
	.zero		608


//--------------------- SYMBOLS --------------------------

	.type		.nv.reservedSmem.offset0,@object
	.size		.nv.reservedSmem.offset0,0x4
